	.target	sm_90a

	.elftype	@"ET_EXEC"


//--------------------- .note.nv.tkinfo           --------------------------
	.section	.note.nv.tkinfo,"",@"SHT_NOTE"
	.sectionflags	@"SHF_NOTE_NV_TKINFO"
	.tkinfo
        /*0018*/ 	.word	0x00000002
        /*0030*/ 	.string	""
        /*0030*/ 	.string	"ptxas"
        /*0030*/ 	.string	"Cuda compilation tools, release 13.0, V13.0.88"
        /*0030*/ 	.string	"Build cuda_13.0.r13.0/compiler.36424714_0"
        /*0030*/ 	.string	"-arch sm_90a -m 64 "



//--------------------- .note.nv.cuinfo           --------------------------
	.section	.note.nv.cuinfo,"",@"SHT_NOTE"
	.sectionflags	@"SHF_NOTE_NV_CUINFO"
        /*0018*/ 	.short	0x0002
        /*001a*/ 	.short	0x005a
        /*001c*/ 	.short	0x0082
	.zero		2


//--------------------- .nv.info                  --------------------------
	.section	.nv.info,"",@"SHT_CUDA_INFO"
	.align	4


	//----- nvinfo : EIATTR_REGCOUNT
	.align		4
        /*0000*/ 	.byte	0x04, 0x2f
        /*0002*/ 	.short	(.L_15 - .L_14)
	.align		4
.L_14:
        /*0004*/ 	.word	index@(_ZN7cutlass13device_kernelINS_4gemm6kernel13GemmUniversalIN4cute5tupleIJiiiiEEENS1_10collective13CollectiveMmaINS1_34MainloopSm90TmaGmmaWarpSpecializedILi25ENS5_IJNS4_1CILi2EEENSA_ILi1EEESC_EEENS1_32KernelTmaWarpSpecializedPingpongEEENS5_IJNSA_ILi64EEENSA_ILi80EEENSA_ILi32EEEEEENS_10bfloat16_tENS5_IJlSC_lEEESK_SL_NS4_8TiledMMAINS4_8MMA_AtomIJNS4_4SM904GMMA27MMA_64x16x16_F32BF16BF16_SSILNSP_5MajorE0ELSR_0ELNSP_7ScaleInE1ELSS_1EEEEEENS4_6LayoutINS5_IJSC_SC_SC_EEENS5_IJNSA_ILi0EEESX_SX_EEEEENS5_IJNS4_10UnderscoreES10_S10_EEEEENS4_13SM90_TMA_LOADENS4_14ComposedLayoutINS4_7SwizzleILi2ELi4ELi3EEENS4_18smem_ptr_flag_bitsILi16EEENSV_INS5_IJNSA_ILi8EEESI_EEENS5_IJSI_SC_EEEEEEEvNS4_8identityENS4_23SM90_TMA_LOAD_MULTICASTES1D_vS1E_EENS_8epilogue10collective6detail29Sm90TmaWarpSpecializedAdapterINS1I_15DefaultEpilogueISK_SL_SL_NS1H_6thread17LinearCombinationISK_Li1EffLNS1M_9ScaleType4KindE0ELNS_15FloatRoundStyleE2ESK_EENS1_15EpilogueDefaultEEEEEvvEEEEvNT_6ParamsE)
        /*0008*/ 	.word	0x000000a8


	//----- nvinfo : EIATTR_FRAME_SIZE
	.align		4
.L_15:
        /*000c*/ 	.byte	0x04, 0x11
        /*000e*/ 	.short	(.L_17 - .L_16)
	.align		4
.L_16:
        /*0010*/ 	.word	index@(_ZN7cutlass13device_kernelINS_4gemm6kernel13GemmUniversalIN4cute5tupleIJiiiiEEENS1_10collective13CollectiveMmaINS1_34MainloopSm90TmaGmmaWarpSpecializedILi25ENS5_IJNS4_1CILi2EEENSA_ILi1EEESC_EEENS1_32KernelTmaWarpSpecializedPingpongEEENS5_IJNSA_ILi64EEENSA_ILi80EEENSA_ILi32EEEEEENS_10bfloat16_tENS5_IJlSC_lEEESK_SL_NS4_8TiledMMAINS4_8MMA_AtomIJNS4_4SM904GMMA27MMA_64x16x16_F32BF16BF16_SSILNSP_5MajorE0ELSR_0ELNSP_7ScaleInE1ELSS_1EEEEEENS4_6LayoutINS5_IJSC_SC_SC_EEENS5_IJNSA_ILi0EEESX_SX_EEEEENS5_IJNS4_10UnderscoreES10_S10_EEEEENS4_13SM90_TMA_LOADENS4_14ComposedLayoutINS4_7SwizzleILi2ELi4ELi3EEENS4_18smem_ptr_flag_bitsILi16EEENSV_INS5_IJNSA_ILi8EEESI_EEENS5_IJSI_SC_EEEEEEEvNS4_8identityENS4_23SM90_TMA_LOAD_MULTICASTES1D_vS1E_EENS_8epilogue10collective6detail29Sm90TmaWarpSpecializedAdapterINS1I_15DefaultEpilogueISK_SL_SL_NS1H_6thread17LinearCombinationISK_Li1EffLNS1M_9ScaleType4KindE0ELNS_15FloatRoundStyleE2ESK_EENS1_15EpilogueDefaultEEEEEvvEEEEvNT_6ParamsE)
        /*0014*/ 	.word	0x00000008


	//----- nvinfo : EIATTR_MIN_STACK_SIZE
	.align		4
.L_17:
        /*0018*/ 	.byte	0x04, 0x12
        /*001a*/ 	.short	(.L_19 - .L_18)
	.align		4
.L_18:
        /*001c*/ 	.word	index@(_ZN7cutlass13device_kernelINS_4gemm6kernel13GemmUniversalIN4cute5tupleIJiiiiEEENS1_10collective13CollectiveMmaINS1_34MainloopSm90TmaGmmaWarpSpecializedILi25ENS5_IJNS4_1CILi2EEENSA_ILi1EEESC_EEENS1_32KernelTmaWarpSpecializedPingpongEEENS5_IJNSA_ILi64EEENSA_ILi80EEENSA_ILi32EEEEEENS_10bfloat16_tENS5_IJlSC_lEEESK_SL_NS4_8TiledMMAINS4_8MMA_AtomIJNS4_4SM904GMMA27MMA_64x16x16_F32BF16BF16_SSILNSP_5MajorE0ELSR_0ELNSP_7ScaleInE1ELSS_1EEEEEENS4_6LayoutINS5_IJSC_SC_SC_EEENS5_IJNSA_ILi0EEESX_SX_EEEEENS5_IJNS4_10UnderscoreES10_S10_EEEEENS4_13SM90_TMA_LOADENS4_14ComposedLayoutINS4_7SwizzleILi2ELi4ELi3EEENS4_18smem_ptr_flag_bitsILi16EEENSV_INS5_IJNSA_ILi8EEESI_EEENS5_IJSI_SC_EEEEEEEvNS4_8identityENS4_23SM90_TMA_LOAD_MULTICASTES1D_vS1E_EENS_8epilogue10collective6detail29Sm90TmaWarpSpecializedAdapterINS1I_15DefaultEpilogueISK_SL_SL_NS1H_6thread17LinearCombinationISK_Li1EffLNS1M_9ScaleType4KindE0ELNS_15FloatRoundStyleE2ESK_EENS1_15EpilogueDefaultEEEEEvvEEEEvNT_6ParamsE)
        /*0020*/ 	.word	0x00000008
.L_19:


//--------------------- .nv.compat                --------------------------
	.section	.nv.compat,"",@"SHT_CUDA_COMPAT_INFO"
	.align	4
        /*0000*/ 	.byte	0x02, 0x09, 0x01, 0x00, 0x02, 0x02, 0x04, 0x00, 0x02, 0x05, 0x05, 0x00, 0x03, 0x07, 0x01, 0x01
        /*0010*/ 	.byte	0x02, 0x03, 0x01, 0x00, 0x02, 0x06, 0x01, 0x00, 0x04, 0x0b, 0x08, 0x00, 0x00, 0x00, 0x00, 0x00
        /*0020*/ 	.byte	0x00, 0x00, 0x00, 0x00


//--------------------- .nv.info._ZN7cutlass13device_kernelINS_4gemm6kernel13GemmUniversalIN4cute5tupleIJiiiiEEENS1_10collective13CollectiveMmaINS1_34MainloopSm90TmaGmmaWarpSpecializedILi25ENS5_IJNS4_1CILi2EEENSA_ILi1EEESC_EEENS1_32KernelTmaWarpSpecializedPingpongEEENS5_IJNSA_ILi64EEENSA_ILi80EEENSA_ILi32EEEEEENS_10bfloat16_tENS5_IJlSC_lEEESK_SL_NS4_8TiledMMAINS4_8MMA_AtomIJNS4_4SM904GMMA27MMA_64x16x16_F32BF16BF16_SSILNSP_5MajorE0ELSR_0ELNSP_7ScaleInE1ELSS_1EEEEEENS4_6LayoutINS5_IJSC_SC_SC_EEENS5_IJNSA_ILi0EEESX_SX_EEEEENS5_IJNS4_10UnderscoreES10_S10_EEEEENS4_13SM90_TMA_LOADENS4_14ComposedLayoutINS4_7SwizzleILi2ELi4ELi3EEENS4_18smem_ptr_flag_bitsILi16EEENSV_INS5_IJNSA_ILi8EEESI_EEENS5_IJSI_SC_EEEEEEEvNS4_8identityENS4_23SM90_TMA_LOAD_MULTICASTES1D_vS1E_EENS_8epilogue10collective6detail29Sm90TmaWarpSpecializedAdapterINS1I_15DefaultEpilogueISK_SL_SL_NS1H_6thread17LinearCombinationISK_Li1EffLNS1M_9ScaleType4KindE0ELNS_15FloatRoundStyleE2ESK_EENS1_15EpilogueDefaultEEEEEvvEEEEvNT_6ParamsE --------------------------
	.section	.nv.info._ZN7cutlass13device_kernelINS_4gemm6kernel13GemmUniversalIN4cute5tupleIJiiiiEEENS1_10collective13CollectiveMmaINS1_34MainloopSm90TmaGmmaWarpSpecializedILi25ENS5_IJNS4_1CILi2EEENSA_ILi1EEESC_EEENS1_32KernelTmaWarpSpecializedPingpongEEENS5_IJNSA_ILi64EEENSA_ILi80EEENSA_ILi32EEEEEENS_10bfloat16_tENS5_IJlSC_lEEESK_SL_NS4_8TiledMMAINS4_8MMA_AtomIJNS4_4SM904GMMA27MMA_64x16x16_F32BF16BF16_SSILNSP_5MajorE0ELSR_0ELNSP_7ScaleInE1ELSS_1EEEEEENS4_6LayoutINS5_IJSC_SC_SC_EEENS5_IJNSA_ILi0EEESX_SX_EEEEENS5_IJNS4_10UnderscoreES10_S10_EEEEENS4_13SM90_TMA_LOADENS4_14ComposedLayoutINS4_7SwizzleILi2ELi4ELi3EEENS4_18smem_ptr_flag_bitsILi16EEENSV_INS5_IJNSA_ILi8EEESI_EEENS5_IJSI_SC_EEEEEEEvNS4_8identityENS4_23SM90_TMA_LOAD_MULTICASTES1D_vS1E_EENS_8epilogue10collective6detail29Sm90TmaWarpSpecializedAdapterINS1I_15DefaultEpilogueISK_SL_SL_NS1H_6thread17LinearCombinationISK_Li1EffLNS1M_9ScaleType4KindE0ELNS_15FloatRoundStyleE2ESK_EENS1_15EpilogueDefaultEEEEEvvEEEEvNT_6ParamsE,"",@"SHT_CUDA_INFO"
	.sectionflags	@""
	.align	4


	//----- nvinfo : EIATTR_CUDA_API_VERSION
	.align		4
        /*0000*/ 	.byte	0x04, 0x37
        /*0002*/ 	.short	(.L_21 - .L_20)
.L_20:
        /*0004*/ 	.word	0x00000082


	//----- nvinfo : EIATTR_KPARAM_INFO
	.align		4
.L_21:
        /*0008*/ 	.byte	0x04, 0x17
        /*000a*/ 	.short	(.L_23 - .L_22)
.L_22:
        /*000c*/ 	.word	0x00000000
        /*0010*/ 	.short	0x0000
        /*0012*/ 	.short	0x0070
        /*0014*/ 	.byte	0x00, 0xf0, 0x01, 0x10


	//----- nvinfo : EIATTR_SPARSE_MMA_MASK
	.align		4
.L_23:
        /*0018*/ 	.byte	0x03, 0x50
        /*001a*/ 	.short	0x0000


	//----- nvinfo : EIATTR_MAXREG_COUNT
	.align		4
        /*001c*/ 	.byte	0x03, 0x1b
        /*001e*/ 	.short	0x00a8


	//----- nvinfo : EIATTR_NUM_BARRIERS
	.align		4
        /*0020*/ 	.byte	0x02, 0x4c
        /*0022*/ 	.byte	0x01
	.zero		1


	//----- nvinfo : EIATTR_EXTERNS
	.align		4
        /*0024*/ 	.byte	0x04, 0x0f
        /*0026*/ 	.short	(.L_25 - .L_24)


	//   ....[0]....
	.align		4
.L_24:
        /*0028*/ 	.word	index@(__assertfail)


	//----- nvinfo : EIATTR_ANNOTATIONS
	.align		4
.L_25:
        /*002c*/ 	.byte	0x04, 0x55
        /*002e*/ 	.short	(.L_27 - .L_26)


	//   ....[0]....
.L_26:
        /*0030*/ 	.word	0x00000001
        /*0034*/ 	.byte	0x80, 0x10, 0x00, 0x00, 0x01, 0x00, 0x00, 0x00, 0x20, 0x17, 0x00, 0x00, 0x01, 0x00, 0x00, 0x00
        /*0044*/ 	.byte	0xc0, 0x53, 0x00, 0x00, 0x01, 0x00, 0x00, 0x00, 0xc0, 0x5f, 0x00, 0x00


	//----- nvinfo : EIATTR_MERCURY_ISA_VERSION
	.align		4
.L_27:
        /*0050*/ 	.byte	0x03, 0x5f
        /*0052*/ 	.short	0x0101


	//----- nvinfo : EIATTR_INT_WARP_WIDE_INSTR_OFFSETS
	.align		4
        /*0054*/ 	.byte	0x04, 0x31
        /*0056*/ 	.short	(.L_29 - .L_28)


	//   ....[0]....
.L_28:
        /*0058*/ 	.word	0x000007d0


	//   ....[1]....
        /*005c*/ 	.word	0x00000810


	//   ....[2]....
        /*0060*/ 	.word	0x00000870


	//   ....[3]....
        /*0064*/ 	.word	0x000008a0


	//   ....[4]....
        /*0068*/ 	.word	0x000009b0


	//   ....[5]....
        /*006c*/ 	.word	0x00000a30


	//   ....[6]....
        /*0070*/ 	.word	0x00000a40


	//   ....[7]....
        /*0074*/ 	.word	0x00000aa0


	//   ....[8]....
        /*0078*/ 	.word	0x00002800


	//----- nvinfo : EIATTR_COOP_GROUP_MASK_REGIDS
	.align		4
.L_29:
        /*007c*/ 	.byte	0x04, 0x29
        /*007e*/ 	.short	(.L_31 - .L_30)


	//   ....[0]....
.L_30:
        /*0080*/ 	.word	0xffffffff


	//   ....[1]....
        /*0084*/ 	.word	0xffffffff


	//   ....[2]....
        /*0088*/ 	.word	0xffffffff


	//   ....[3]....
        /*008c*/ 	.word	0xffffffff


	//   ....[4]....
        /*0090*/ 	.word	0xffffffff


	//   ....[5]....
        /*0094*/ 	.word	0xffffffff


	//   ....[6]....
        /*0098*/ 	.word	0xffffffff


	//----- nvinfo : EIATTR_COOP_GROUP_INSTR_OFFSETS
	.align		4
.L_31:
        /*009c*/ 	.byte	0x04, 0x28
        /*009e*/ 	.short	(.L_33 - .L_32)


	//   ....[0]....
.L_32:
        /*00a0*/ 	.word	0x00000070


	//   ....[1]....
        /*00a4*/ 	.word	0x00000080


	//   ....[2]....
        /*00a8*/ 	.word	0x00000140


	//   ....[3]....
        /*00ac*/ 	.word	0x000005a0


	//   ....[4]....
        /*00b0*/ 	.word	0x000005e0


	//   ....[5]....
        /*00b4*/ 	.word	0x00000670


	//   ....[6]....
        /*00b8*/ 	.word	0x00000c30


	//----- nvinfo : EIATTR_REG_RECONFIG
	.align		4
.L_33:
        /*00bc*/ 	.byte	0x01, 0x54
	.zero		2


	//----- nvinfo : EIATTR_SYSCALL_OFFSETS
	.align		4
        /*00c0*/ 	.byte	0x04, 0x46
        /*00c2*/ 	.short	(.L_35 - .L_34)


	//   ....[0]....
.L_34:
        /*00c4*/ 	.word	0x00001bf0


	//----- nvinfo : EIATTR_MBARRIER_INSTR_OFFSETS
	.align		4
.L_35:
        /*00c8*/ 	.byte	0x04, 0x39
        /*00ca*/ 	.short	(.L_37 - .L_36)


	//   ....[0]....
.L_36:
        /*00cc*/ 	.word	0x00000260
        /*00d0*/ 	.word	0x000000ff
        /*00d4*/ 	.word	0x00000000
        /*00d8*/ 	.short	0x0100
        /*00da*/ 	.byte	0x08
	.zero		1


	//   ....[1]....
        /*00dc*/ 	.word	0x00000270
        /*00e0*/ 	.word	0x000000ff
        /*00e4*/ 	.word	0x000000c8
        /*00e8*/ 	.short	0x0100
        /*00ea*/ 	.byte	0x08
	.zero		1


	//   ....[2]....
        /*00ec*/ 	.word	0x00000280
        /*00f0*/ 	.word	0x000000ff
        /*00f4*/ 	.word	0x00000008
        /*00f8*/ 	.short	0x0100
        /*00fa*/ 	.byte	0x08
	.zero		1


	//   ....[3]....
        /*00fc*/ 	.word	0x00000290
        /*0100*/ 	.word	0x000000ff
        /*0104*/ 	.word	0x000000d0
        /*0108*/ 	.short	0x0100
        /*010a*/ 	.byte	0x08
	.zero		1


	//   ....[4]....
        /*010c*/ 	.word	0x000002a0
        /*0110*/ 	.word	0x000000ff
        /*0114*/ 	.word	0x00000010
        /*0118*/ 	.short	0x0100
        /*011a*/ 	.byte	0x08
	.zero		1


	//   ....[5]....
        /*011c*/ 	.word	0x000002b0
        /*0120*/ 	.word	0x000000ff
        /*0124*/ 	.word	0x000000d8
        /*0128*/ 	.short	0x0100
        /*012a*/ 	.byte	0x08
	.zero		1


	//   ....[6]....
        /*012c*/ 	.word	0x000002c0
        /*0130*/ 	.word	0x000000ff
        /*0134*/ 	.word	0x00000018
        /*0138*/ 	.short	0x0100
        /*013a*/ 	.byte	0x08
	.zero		1


	//   ....[7]....
        /*013c*/ 	.word	0x000002d0
        /*0140*/ 	.word	0x000000ff
        /*0144*/ 	.word	0x000000e0
        /*0148*/ 	.short	0x0100
        /*014a*/ 	.byte	0x08
	.zero		1


	//   ....[8]....
        /*014c*/ 	.word	0x000002e0
        /*0150*/ 	.word	0x000000ff
        /*0154*/ 	.word	0x00000020
        /*0158*/ 	.short	0x0100
        /*015a*/ 	.byte	0x08
	.zero		1


	//   ....[9]....
        /*015c*/ 	.word	0x000002f0
        /*0160*/ 	.word	0x000000ff
        /*0164*/ 	.word	0x000000e8
        /*0168*/ 	.short	0x0100
        /*016a*/ 	.byte	0x08
	.zero		1


	//   ....[10]....
        /*016c*/ 	.word	0x00000300
        /*0170*/ 	.word	0x000000ff
        /*0174*/ 	.word	0x00000028
        /*0178*/ 	.short	0x0100
        /*017a*/ 	.byte	0x08
	.zero		1


	//   ....[11]....
        /*017c*/ 	.word	0x00000310
        /*0180*/ 	.word	0x000000ff
        /*0184*/ 	.word	0x000000f0
        /*0188*/ 	.short	0x0100
        /*018a*/ 	.byte	0x08
	.zero		1


	//   ....[12]....
        /*018c*/ 	.word	0x00000320
        /*0190*/ 	.word	0x000000ff
        /*0194*/ 	.word	0x00000030
        /*0198*/ 	.short	0x0100
        /*019a*/ 	.byte	0x08
	.zero		1


	//   ....[13]....
        /*019c*/ 	.word	0x00000330
        /*01a0*/ 	.word	0x000000ff
        /*01a4*/ 	.word	0x000000f8
        /*01a8*/ 	.short	0x0100
        /*01aa*/ 	.byte	0x08
	.zero		1


	//   ....[14]....
        /*01ac*/ 	.word	0x00000340
        /*01b0*/ 	.word	0x000000ff
        /*01b4*/ 	.word	0x00000038
        /*01b8*/ 	.short	0x0100
        /*01ba*/ 	.byte	0x08
	.zero		1


	//   ....[15]....
        /*01bc*/ 	.word	0x00000350
        /*01c0*/ 	.word	0x000000ff
        /*01c4*/ 	.word	0x00000100
        /*01c8*/ 	.short	0x0100
        /*01ca*/ 	.byte	0x08
	.zero		1


	//   ....[16]....
        /*01cc*/ 	.word	0x00000360
        /*01d0*/ 	.word	0x000000ff
        /*01d4*/ 	.word	0x00000040
        /*01d8*/ 	.short	0x0100
        /*01da*/ 	.byte	0x08
	.zero		1


	//   ....[17]....
        /*01dc*/ 	.word	0x00000370
        /*01e0*/ 	.word	0x000000ff
        /*01e4*/ 	.word	0x00000108
        /*01e8*/ 	.short	0x0100
        /*01ea*/ 	.byte	0x08
	.zero		1


	//   ....[18]....
        /*01ec*/ 	.word	0x00000380
        /*01f0*/ 	.word	0x000000ff
        /*01f4*/ 	.word	0x00000048
        /*01f8*/ 	.short	0x0100
        /*01fa*/ 	.byte	0x08
	.zero		1


	//   ....[19]....
        /*01fc*/ 	.word	0x00000390
        /*0200*/ 	.word	0x000000ff
        /*0204*/ 	.word	0x00000110
        /*0208*/ 	.short	0x0100
        /*020a*/ 	.byte	0x08
	.zero		1


	//   ....[20]....
        /*020c*/ 	.word	0x000003a0
        /*0210*/ 	.word	0x000000ff
        /*0214*/ 	.word	0x00000050
        /*0218*/ 	.short	0x0100
        /*021a*/ 	.byte	0x08
	.zero		1


	//   ....[21]....
        /*021c*/ 	.word	0x000003b0
        /*0220*/ 	.word	0x000000ff
        /*0224*/ 	.word	0x00000118
        /*0228*/ 	.short	0x0100
        /*022a*/ 	.byte	0x08
	.zero		1


	//   ....[22]....
        /*022c*/ 	.word	0x000003c0
        /*0230*/ 	.word	0x000000ff
        /*0234*/ 	.word	0x00000058
        /*0238*/ 	.short	0x0100
        /*023a*/ 	.byte	0x08
	.zero		1


	//   ....[23]....
        /*023c*/ 	.word	0x000003d0
        /*0240*/ 	.word	0x000000ff
        /*0244*/ 	.word	0x00000120
        /*0248*/ 	.short	0x0100
        /*024a*/ 	.byte	0x08
	.zero		1


	//   ....[24]....
        /*024c*/ 	.word	0x000003e0
        /*0250*/ 	.word	0x000000ff
        /*0254*/ 	.word	0x00000060
        /*0258*/ 	.short	0x0100
        /*025a*/ 	.byte	0x08
	.zero		1


	//   ....[25]....
        /*025c*/ 	.word	0x000003f0
        /*0260*/ 	.word	0x000000ff
        /*0264*/ 	.word	0x00000128
        /*0268*/ 	.short	0x0100
        /*026a*/ 	.byte	0x08
	.zero		1


	//   ....[26]....
        /*026c*/ 	.word	0x00000400
        /*0270*/ 	.word	0x000000ff
        /*0274*/ 	.word	0x00000068
        /*0278*/ 	.short	0x0100
        /*027a*/ 	.byte	0x08
	.zero		1


	//   ....[27]....
        /*027c*/ 	.word	0x00000410
        /*0280*/ 	.word	0x000000ff
        /*0284*/ 	.word	0x00000130
        /*0288*/ 	.short	0x0100
        /*028a*/ 	.byte	0x08
	.zero		1


	//   ....[28]....
        /*028c*/ 	.word	0x00000420
        /*0290*/ 	.word	0x000000ff
        /*0294*/ 	.word	0x00000070
        /*0298*/ 	.short	0x0100
        /*029a*/ 	.byte	0x08
	.zero		1


	//   ....[29]....
        /*029c*/ 	.word	0x00000430
        /*02a0*/ 	.word	0x000000ff
        /*02a4*/ 	.word	0x00000138
        /*02a8*/ 	.short	0x0100
        /*02aa*/ 	.byte	0x08
	.zero		1


	//   ....[30]....
        /*02ac*/ 	.word	0x00000440
        /*02b0*/ 	.word	0x000000ff
        /*02b4*/ 	.word	0x00000078
        /*02b8*/ 	.short	0x0100
        /*02ba*/ 	.byte	0x08
	.zero		1


	//   ....[31]....
        /*02bc*/ 	.word	0x00000450
        /*02c0*/ 	.word	0x000000ff
        /*02c4*/ 	.word	0x00000140
        /*02c8*/ 	.short	0x0100
        /*02ca*/ 	.byte	0x08
	.zero		1


	//   ....[32]....
        /*02cc*/ 	.word	0x00000460
        /*02d0*/ 	.word	0x000000ff
        /*02d4*/ 	.word	0x00000080
        /*02d8*/ 	.short	0x0100
        /*02da*/ 	.byte	0x08
	.zero		1


	//   ....[33]....
        /*02dc*/ 	.word	0x00000470
        /*02e0*/ 	.word	0x000000ff
        /*02e4*/ 	.word	0x00000148
        /*02e8*/ 	.short	0x0100
        /*02ea*/ 	.byte	0x08
	.zero		1


	//   ....[34]....
        /*02ec*/ 	.word	0x00000480
        /*02f0*/ 	.word	0x000000ff
        /*02f4*/ 	.word	0x00000088
        /*02f8*/ 	.short	0x0100
        /*02fa*/ 	.byte	0x08
	.zero		1


	//   ....[35]....
        /*02fc*/ 	.word	0x00000490
        /*0300*/ 	.word	0x000000ff
        /*0304*/ 	.word	0x00000150
        /*0308*/ 	.short	0x0100
        /*030a*/ 	.byte	0x08
	.zero		1


	//   ....[36]....
        /*030c*/ 	.word	0x000004a0
        /*0310*/ 	.word	0x000000ff
        /*0314*/ 	.word	0x00000090
        /*0318*/ 	.short	0x0100
        /*031a*/ 	.byte	0x08
	.zero		1


	//   ....[37]....
        /*031c*/ 	.word	0x000004b0
        /*0320*/ 	.word	0x000000ff
        /*0324*/ 	.word	0x00000158
        /*0328*/ 	.short	0x0100
        /*032a*/ 	.byte	0x08
	.zero		1


	//   ....[38]....
        /*032c*/ 	.word	0x000004c0
        /*0330*/ 	.word	0x000000ff
        /*0334*/ 	.word	0x00000098
        /*0338*/ 	.short	0x0100
        /*033a*/ 	.byte	0x08
	.zero		1


	//   ....[39]....
        /*033c*/ 	.word	0x000004d0
        /*0340*/ 	.word	0x000000ff
        /*0344*/ 	.word	0x00000160
        /*0348*/ 	.short	0x0100
        /*034a*/ 	.byte	0x08
	.zero		1


	//   ....[40]....
        /*034c*/ 	.word	0x000004e0
        /*0350*/ 	.word	0x000000ff
        /*0354*/ 	.word	0x000000a0
        /*0358*/ 	.short	0x0100
        /*035a*/ 	.byte	0x08
	.zero		1


	//   ....[41]....
        /*035c*/ 	.word	0x000004f0
        /*0360*/ 	.word	0x000000ff
        /*0364*/ 	.word	0x00000168
        /*0368*/ 	.short	0x0100
        /*036a*/ 	.byte	0x08
	.zero		1


	//   ....[42]....
        /*036c*/ 	.word	0x00000500
        /*0370*/ 	.word	0x000000ff
        /*0374*/ 	.word	0x000000a8
        /*0378*/ 	.short	0x0100
        /*037a*/ 	.byte	0x08
	.zero		1


	//   ....[43]....
        /*037c*/ 	.word	0x00000510
        /*0380*/ 	.word	0x000000ff
        /*0384*/ 	.word	0x00000170
        /*0388*/ 	.short	0x0100
        /*038a*/ 	.byte	0x08
	.zero		1


	//   ....[44]....
        /*038c*/ 	.word	0x00000520
        /*0390*/ 	.word	0x000000ff
        /*0394*/ 	.word	0x000000b0
        /*0398*/ 	.short	0x0100
        /*039a*/ 	.byte	0x08
	.zero		1


	//   ....[45]....
        /*039c*/ 	.word	0x00000530
        /*03a0*/ 	.word	0x000000ff
        /*03a4*/ 	.word	0x00000178
        /*03a8*/ 	.short	0x0100
        /*03aa*/ 	.byte	0x08
	.zero		1


	//   ....[46]....
        /*03ac*/ 	.word	0x00000540
        /*03b0*/ 	.word	0x000000ff
        /*03b4*/ 	.word	0x000000b8
        /*03b8*/ 	.short	0x0100
        /*03ba*/ 	.byte	0x08
	.zero		1


	//   ....[47]....
        /*03bc*/ 	.word	0x00000550
        /*03c0*/ 	.word	0x000000ff
        /*03c4*/ 	.word	0x00000180
        /*03c8*/ 	.short	0x0100
        /*03ca*/ 	.byte	0x08
	.zero		1


	//   ....[48]....
        /*03cc*/ 	.word	0x00000560
        /*03d0*/ 	.word	0x000000ff
        /*03d4*/ 	.word	0x000000c0
        /*03d8*/ 	.short	0x0100
        /*03da*/ 	.byte	0x08
	.zero		1


	//   ....[49]....
        /*03dc*/ 	.word	0x00000570
        /*03e0*/ 	.word	0x000000ff
        /*03e4*/ 	.word	0x00000188
        /*03e8*/ 	.short	0x0100
        /*03ea*/ 	.byte	0x08
	.zero		1


	//   ....[50]....
        /*03ec*/ 	.word	0x00000ad0
        /*03f0*/ 	.word	0x000000ff
        /*03f4*/ 	.word	0x000001c0
        /*03f8*/ 	.short	0x0100
        /*03fa*/ 	.byte	0x08
	.zero		1


	//   ....[51]....
        /*03fc*/ 	.word	0x00000b70
        /*0400*/ 	.word	0x000000ff
        /*0404*/ 	.word	0x000001c8
        /*0408*/ 	.short	0x0100
        /*040a*/ 	.byte	0x08
	.zero		1


	//   ....[52]....
        /*040c*/ 	.word	0x00000bb0
        /*0410*/ 	.word	0x000000ff
        /*0414*/ 	.word	0x000001a0
        /*0418*/ 	.short	0x0100
        /*041a*/ 	.byte	0x09
	.zero		1


	//   ....[53]....
        /*041c*/ 	.word	0x00000bc0
        /*0420*/ 	.word	0x000000ff
        /*0424*/ 	.word	0x000001a8
        /*0428*/ 	.short	0x0100
        /*042a*/ 	.byte	0x09
	.zero		1


	//   ....[54]....
        /*042c*/ 	.word	0x00000bd0
        /*0430*/ 	.word	0x000000ff
        /*0434*/ 	.word	0x000001b0
        /*0438*/ 	.short	0x0100
        /*043a*/ 	.byte	0x09
	.zero		1


	//   ....[55]....
        /*043c*/ 	.word	0x00000be0
        /*0440*/ 	.word	0x000000ff
        /*0444*/ 	.word	0x000001b8
        /*0448*/ 	.short	0x0100
        /*044a*/ 	.byte	0x09
	.zero		1


	//   ....[56]....
        /*044c*/ 	.word	0x00001ab0
        /*0450*/ 	.word	0x000000ff
        /*0454*/ 	.word	0xfffffff8
        /*0458*/ 	.short	0x010a
        /*045a*/ 	.byte	0x2b
	.zero		1


	//   ....[57]....
        /*045c*/ 	.word	0x00001c70
        /*0460*/ 	.word	0x00000003
        /*0464*/ 	.word	0x00000000
        /*0468*/ 	.short	0x010a
        /*046a*/ 	.byte	0x3f
	.zero		1


	//   ....[58]....
        /*046c*/ 	.word	0x00001cb0
        /*0470*/ 	.word	0x00000003
        /*0474*/ 	.word	0x00000000
        /*0478*/ 	.short	0x010a
        /*047a*/ 	.byte	0x3f
	.zero		1


	//   ....[59]....
        /*047c*/ 	.word	0x000021d0
        /*0480*/ 	.word	0x000000ff
        /*0484*/ 	.word	0x00000000
        /*0488*/ 	.short	0x010a
        /*048a*/ 	.byte	0x04
	.zero		1


	//   ....[60]....
        /*048c*/ 	.word	0x00002210
        /*0490*/ 	.word	0x000000ff
        /*0494*/ 	.word	0x00000000
        /*0498*/ 	.short	0x010a
        /*049a*/ 	.byte	0x04
	.zero		1


	//   ....[61]....
        /*049c*/ 	.word	0x00002690
        /*04a0*/ 	.word	0x00000004
        /*04a4*/ 	.word	0x00000000
        /*04a8*/ 	.short	0x0101
        /*04aa*/ 	.byte	0x3f
	.zero		1


	//   ....[62]....
        /*04ac*/ 	.word	0x000027a0
        /*04b0*/ 	.word	0x00000003
        /*04b4*/ 	.word	0x00000000
        /*04b8*/ 	.short	0x0101
        /*04ba*/ 	.byte	0x30
	.zero		1


	//   ....[63]....
        /*04bc*/ 	.word	0x000028a0
        /*04c0*/ 	.word	0x00000000
        /*04c4*/ 	.word	0x00000000
        /*04c8*/ 	.short	0x0101
        /*04ca*/ 	.byte	0x3f
	.zero		1


	//   ....[64]....
        /*04cc*/ 	.word	0x00002920
        /*04d0*/ 	.word	0x000000ff
        /*04d4*/ 	.word	0x00000008
        /*04d8*/ 	.short	0x010a
        /*04da*/ 	.byte	0x2b
	.zero		1


	//   ....[65]....
        /*04dc*/ 	.word	0x00005400
        /*04e0*/ 	.word	0x00000000
        /*04e4*/ 	.word	0x00000000
        /*04e8*/ 	.short	0x0101
        /*04ea*/ 	.byte	0x30
	.zero		1


	//   ....[66]....
        /*04ec*/ 	.word	0x00005d00
        /*04f0*/ 	.word	0x0000000c
        /*04f4*/ 	.word	0x000000c8
        /*04f8*/ 	.short	0x010a
        /*04fa*/ 	.byte	0x3f
	.zero		1


	//   ....[67]....
        /*04fc*/ 	.word	0x000060f0
        /*0500*/ 	.word	0x00000006
        /*0504*/ 	.word	0x000001c8
        /*0508*/ 	.short	0x0101
        /*050a*/ 	.byte	0x3f
	.zero		1


	//   ....[68]....
        /*050c*/ 	.word	0x00006810
        /*0510*/ 	.word	0x00000007
        /*0514*/ 	.word	0x00000000
        /*0518*/ 	.short	0x010a
        /*051a*/ 	.byte	0x3f
	.zero		1


	//   ....[69]....
        /*051c*/ 	.word	0x00006890
        /*0520*/ 	.word	0x00000006
        /*0524*/ 	.word	0x00000000
        /*0528*/ 	.short	0x010a
        /*052a*/ 	.byte	0x3f
	.zero		1


	//   ....[70]....
        /*052c*/ 	.word	0x00006920
        /*0530*/ 	.word	0x00000007
        /*0534*/ 	.word	0x00000000
        /*0538*/ 	.short	0x010a
        /*053a*/ 	.byte	0x3f
	.zero		1


	//   ....[71]....
        /*053c*/ 	.word	0x000069b0
        /*0540*/ 	.word	0x00000006
        /*0544*/ 	.word	0x00000000
        /*0548*/ 	.short	0x010a
        /*054a*/ 	.byte	0x3f
	.zero		1


	//   ....[72]....
        /*054c*/ 	.word	0x00006a40
        /*0550*/ 	.word	0x00000007
        /*0554*/ 	.word	0x00000000
        /*0558*/ 	.short	0x010a
        /*055a*/ 	.byte	0x3f
	.zero		1


	//   ....[73]....
        /*055c*/ 	.word	0x00006ad0
        /*0560*/ 	.word	0x00000006
        /*0564*/ 	.word	0x00000000
        /*0568*/ 	.short	0x010a
        /*056a*/ 	.byte	0x3f
	.zero		1


	//   ....[74]....
        /*056c*/ 	.word	0x00006b60
        /*0570*/ 	.word	0x00000007
        /*0574*/ 	.word	0x00000000
        /*0578*/ 	.short	0x010a
        /*057a*/ 	.byte	0x3f
	.zero		1


	//   ....[75]....
        /*057c*/ 	.word	0x00006bf0
        /*0580*/ 	.word	0x00000006
        /*0584*/ 	.word	0x00000000
        /*0588*/ 	.short	0x010a
        /*058a*/ 	.byte	0x3f
	.zero		1


	//   ....[76]....
        /*058c*/ 	.word	0x00006c80
        /*0590*/ 	.word	0x00000007
        /*0594*/ 	.word	0x00000000
        /*0598*/ 	.short	0x010a
        /*059a*/ 	.byte	0x3f
	.zero		1


	//   ....[77]....
        /*059c*/ 	.word	0x00006d10
        /*05a0*/ 	.word	0x00000006
        /*05a4*/ 	.word	0x00000000
        /*05a8*/ 	.short	0x010a
        /*05aa*/ 	.byte	0x3f
	.zero		1


	//   ....[78]....
        /*05ac*/ 	.word	0x00006da0
        /*05b0*/ 	.word	0x00000007
        /*05b4*/ 	.word	0x00000000
        /*05b8*/ 	.short	0x010a
        /*05ba*/ 	.byte	0x3f
	.zero		1


	//   ....[79]....
        /*05bc*/ 	.word	0x00006e30
        /*05c0*/ 	.word	0x00000006
        /*05c4*/ 	.word	0x00000000
        /*05c8*/ 	.short	0x010a
        /*05ca*/ 	.byte	0x3f
	.zero		1


	//   ....[80]....
        /*05cc*/ 	.word	0x00006ec0
        /*05d0*/ 	.word	0x00000007
        /*05d4*/ 	.word	0x00000000
        /*05d8*/ 	.short	0x010a
        /*05da*/ 	.byte	0x3f
	.zero		1


	//   ....[81]....
        /*05dc*/ 	.word	0x00006f50
        /*05e0*/ 	.word	0x00000006
        /*05e4*/ 	.word	0x00000000
        /*05e8*/ 	.short	0x010a
        /*05ea*/ 	.byte	0x3f
	.zero		1


	//   ....[82]....
        /*05ec*/ 	.word	0x00006fe0
        /*05f0*/ 	.word	0x00000007
        /*05f4*/ 	.word	0x00000000
        /*05f8*/ 	.short	0x010a
        /*05fa*/ 	.byte	0x3f
	.zero		1


	//   ....[83]....
        /*05fc*/ 	.word	0x00007070
        /*0600*/ 	.word	0x00000006
        /*0604*/ 	.word	0x00000000
        /*0608*/ 	.short	0x010a
        /*060a*/ 	.byte	0x3f
	.zero		1


	//   ....[84]....
        /*060c*/ 	.word	0x00007100
        /*0610*/ 	.word	0x00000007
        /*0614*/ 	.word	0x00000000
        /*0618*/ 	.short	0x010a
        /*061a*/ 	.byte	0x3f
	.zero		1


	//   ....[85]....
        /*061c*/ 	.word	0x00007190
        /*0620*/ 	.word	0x00000006
        /*0624*/ 	.word	0x00000000
        /*0628*/ 	.short	0x010a
        /*062a*/ 	.byte	0x3f
	.zero		1


	//   ....[86]....
        /*062c*/ 	.word	0x00007220
        /*0630*/ 	.word	0x00000007
        /*0634*/ 	.word	0x00000000
        /*0638*/ 	.short	0x010a
        /*063a*/ 	.byte	0x3f
	.zero		1


	//   ....[87]....
        /*063c*/ 	.word	0x000072b0
        /*0640*/ 	.word	0x00000006
        /*0644*/ 	.word	0x00000000
        /*0648*/ 	.short	0x010a
        /*064a*/ 	.byte	0x3f
	.zero		1


	//   ....[88]....
        /*064c*/ 	.word	0x00007340
        /*0650*/ 	.word	0x00000007
        /*0654*/ 	.word	0x00000000
        /*0658*/ 	.short	0x010a
        /*065a*/ 	.byte	0x3f
	.zero		1


	//   ....[89]....
        /*065c*/ 	.word	0x000073d0
        /*0660*/ 	.word	0x00000006
        /*0664*/ 	.word	0x00000000
        /*0668*/ 	.short	0x010a
        /*066a*/ 	.byte	0x3f
	.zero		1


	//   ....[90]....
        /*066c*/ 	.word	0x00007460
        /*0670*/ 	.word	0x00000007
        /*0674*/ 	.word	0x00000000
        /*0678*/ 	.short	0x010a
        /*067a*/ 	.byte	0x3f
	.zero		1


	//   ....[91]....
        /*067c*/ 	.word	0x000074f0
        /*0680*/ 	.word	0x00000006
        /*0684*/ 	.word	0x00000000
        /*0688*/ 	.short	0x010a
        /*068a*/ 	.byte	0x3f
	.zero		1


	//   ....[92]....
        /*068c*/ 	.word	0x00007580
        /*0690*/ 	.word	0x00000005
        /*0694*/ 	.word	0x00000000
        /*0698*/ 	.short	0x010a
        /*069a*/ 	.byte	0x3f
	.zero		1


	//   ....[93]....
        /*069c*/ 	.word	0x000075f0
        /*06a0*/ 	.word	0x00000003
        /*06a4*/ 	.word	0xfffffff8
        /*06a8*/ 	.short	0x010a
        /*06aa*/ 	.byte	0x3f
	.zero		1


	//   ....[94]....
        /*06ac*/ 	.word	0x00007640
        /*06b0*/ 	.word	0x00000003
        /*06b4*/ 	.word	0x00000000
        /*06b8*/ 	.short	0x010a
        /*06ba*/ 	.byte	0x3f
	.zero		1


	//   ....[95]....
        /*06bc*/ 	.word	0x000076a0
        /*06c0*/ 	.word	0x00000005
        /*06c4*/ 	.word	0x00000000
        /*06c8*/ 	.short	0x010a
        /*06ca*/ 	.byte	0x3f
	.zero		1


	//   ....[96]....
        /*06cc*/ 	.word	0x00007700
        /*06d0*/ 	.word	0x00000003
        /*06d4*/ 	.word	0x00000008
        /*06d8*/ 	.short	0x010a
        /*06da*/ 	.byte	0x3f
	.zero		1


	//   ....[97]....
        /*06dc*/ 	.word	0x000077d0
        /*06e0*/ 	.word	0x0000000c
        /*06e4*/ 	.word	0x000000c8
        /*06e8*/ 	.short	0x010a
        /*06ea*/ 	.byte	0x3f
	.zero		1


	//   ....[98]....
        /*06ec*/ 	.word	0x000078a0
        /*06f0*/ 	.word	0x00000007
        /*06f4*/ 	.word	0x00000000
        /*06f8*/ 	.short	0x010a
        /*06fa*/ 	.byte	0x3f
	.zero		1


	//   ....[99]....
        /*06fc*/ 	.word	0x000078f0
        /*0700*/ 	.word	0x00000006
        /*0704*/ 	.word	0x00000000
        /*0708*/ 	.short	0x010a
        /*070a*/ 	.byte	0x3f
	.zero		1


	//   ....[100]....
        /*070c*/ 	.word	0x00007940
        /*0710*/ 	.word	0x00000007
        /*0714*/ 	.word	0x00000000
        /*0718*/ 	.short	0x010a
        /*071a*/ 	.byte	0x3f
	.zero		1


	//   ....[101]....
        /*071c*/ 	.word	0x00007990
        /*0720*/ 	.word	0x00000006
        /*0724*/ 	.word	0x00000000
        /*0728*/ 	.short	0x010a
        /*072a*/ 	.byte	0x3f
	.zero		1


	//   ....[102]....
        /*072c*/ 	.word	0x000079e0
        /*0730*/ 	.word	0x00000007
        /*0734*/ 	.word	0x00000000
        /*0738*/ 	.short	0x010a
        /*073a*/ 	.byte	0x3f
	.zero		1


	//   ....[103]....
        /*073c*/ 	.word	0x00007a30
        /*0740*/ 	.word	0x00000006
        /*0744*/ 	.word	0x00000000
        /*0748*/ 	.short	0x010a
        /*074a*/ 	.byte	0x3f
	.zero		1


	//   ....[104]....
        /*074c*/ 	.word	0x00007a80
        /*0750*/ 	.word	0x00000007
        /*0754*/ 	.word	0x00000000
        /*0758*/ 	.short	0x010a
        /*075a*/ 	.byte	0x3f
	.zero		1


	//   ....[105]....
        /*075c*/ 	.word	0x00007ad0
        /*0760*/ 	.word	0x00000006
        /*0764*/ 	.word	0x00000000
        /*0768*/ 	.short	0x010a
        /*076a*/ 	.byte	0x3f
	.zero		1


	//   ....[106]....
        /*076c*/ 	.word	0x00007b20
        /*0770*/ 	.word	0x00000007
        /*0774*/ 	.word	0x00000000
        /*0778*/ 	.short	0x010a
        /*077a*/ 	.byte	0x3f
	.zero		1


	//   ....[107]....
        /*077c*/ 	.word	0x00007b70
        /*0780*/ 	.word	0x00000006
        /*0784*/ 	.word	0x00000000
        /*0788*/ 	.short	0x010a
        /*078a*/ 	.byte	0x3f
	.zero		1


	//   ....[108]....
        /*078c*/ 	.word	0x00007bc0
        /*0790*/ 	.word	0x00000007
        /*0794*/ 	.word	0x00000000
        /*0798*/ 	.short	0x010a
        /*079a*/ 	.byte	0x3f
	.zero		1


	//   ....[109]....
        /*079c*/ 	.word	0x00007c10
        /*07a0*/ 	.word	0x00000006
        /*07a4*/ 	.word	0x00000000
        /*07a8*/ 	.short	0x010a
        /*07aa*/ 	.byte	0x3f
	.zero		1


	//   ....[110]....
        /*07ac*/ 	.word	0x00007c60
        /*07b0*/ 	.word	0x00000007
        /*07b4*/ 	.word	0x00000000
        /*07b8*/ 	.short	0x010a
        /*07ba*/ 	.byte	0x3f
	.zero		1


	//   ....[111]....
        /*07bc*/ 	.word	0x00007cb0
        /*07c0*/ 	.word	0x00000006
        /*07c4*/ 	.word	0x00000000
        /*07c8*/ 	.short	0x010a
        /*07ca*/ 	.byte	0x3f
	.zero		1


	//   ....[112]....
        /*07cc*/ 	.word	0x00007d00
        /*07d0*/ 	.word	0x00000007
        /*07d4*/ 	.word	0x00000000
        /*07d8*/ 	.short	0x010a
        /*07da*/ 	.byte	0x3f
	.zero		1


	//   ....[113]....
        /*07dc*/ 	.word	0x00007d50
        /*07e0*/ 	.word	0x00000006
        /*07e4*/ 	.word	0x00000000
        /*07e8*/ 	.short	0x010a
        /*07ea*/ 	.byte	0x3f
	.zero		1


	//   ....[114]....
        /*07ec*/ 	.word	0x00007da0
        /*07f0*/ 	.word	0x00000007
        /*07f4*/ 	.word	0x00000000
        /*07f8*/ 	.short	0x010a
        /*07fa*/ 	.byte	0x3f
	.zero		1


	//   ....[115]....
        /*07fc*/ 	.word	0x00007df0
        /*0800*/ 	.word	0x00000006
        /*0804*/ 	.word	0x00000000
        /*0808*/ 	.short	0x010a
        /*080a*/ 	.byte	0x3f
	.zero		1


	//   ....[116]....
        /*080c*/ 	.word	0x00007e40
        /*0810*/ 	.word	0x00000007
        /*0814*/ 	.word	0x00000000
        /*0818*/ 	.short	0x010a
        /*081a*/ 	.byte	0x3f
	.zero		1


	//   ....[117]....
        /*081c*/ 	.word	0x00007e90
        /*0820*/ 	.word	0x00000006
        /*0824*/ 	.word	0x00000000
        /*0828*/ 	.short	0x010a
        /*082a*/ 	.byte	0x3f
	.zero		1


	//   ....[118]....
        /*082c*/ 	.word	0x00007ee0
        /*0830*/ 	.word	0x00000007
        /*0834*/ 	.word	0x00000000
        /*0838*/ 	.short	0x010a
        /*083a*/ 	.byte	0x3f
	.zero		1


	//   ....[119]....
        /*083c*/ 	.word	0x00007f30
        /*0840*/ 	.word	0x00000006
        /*0844*/ 	.word	0x00000000
        /*0848*/ 	.short	0x010a
        /*084a*/ 	.byte	0x3f
	.zero		1


	//   ....[120]....
        /*084c*/ 	.word	0x00007f80
        /*0850*/ 	.word	0x00000007
        /*0854*/ 	.word	0x00000000
        /*0858*/ 	.short	0x010a
        /*085a*/ 	.byte	0x3f
	.zero		1


	//   ....[121]....
        /*085c*/ 	.word	0x00007fd0
        /*0860*/ 	.word	0x00000006
        /*0864*/ 	.word	0x00000000
        /*0868*/ 	.short	0x010a
        /*086a*/ 	.byte	0x3f
	.zero		1


	//----- nvinfo : EIATTR_NUM_MBARRIERS
	.align		4
.L_37:
        /*086c*/ 	.byte	0x03, 0x38
        /*086e*/ 	.short	0x0038


	//----- nvinfo : EIATTR_EXIT_INSTR_OFFSETS
	.align		4
        /*0870*/ 	.byte	0x04, 0x1c
        /*0872*/ 	.short	(.L_39 - .L_38)


	//   ....[0]....
.L_38:
        /*0874*/ 	.word	0x000016b0


	//   ....[1]....
        /*0878*/ 	.word	0x00001710


	//   ....[2]....
        /*087c*/ 	.word	0x00005a00


	//   ....[3]....
        /*0880*/ 	.word	0x00005a30


	//   ....[4]....
        /*0884*/ 	.word	0x000075d0


	//----- nvinfo : EIATTR_MAX_THREADS
	.align		4
.L_39:
        /*0888*/ 	.byte	0x04, 0x05
        /*088a*/ 	.short	(.L_41 - .L_40)
.L_40:
        /*088c*/ 	.word	0x00000180
        /*0890*/ 	.word	0x00000001
        /*0894*/ 	.word	0x00000001


	//----- nvinfo : EIATTR_CRS_STACK_SIZE
	.align		4
.L_41:
        /*0898*/ 	.byte	0x04, 0x1e
        /*089a*/ 	.short	(.L_43 - .L_42)
.L_42:
        /*089c*/ 	.word	0x00000000


	//----- nvinfo : EIATTR_CBANK_PARAM_SIZE
	.align		4
.L_43:
        /*08a0*/ 	.byte	0x03, 0x19
        /*08a2*/ 	.short	0x0470


	//----- nvinfo : EIATTR_PARAM_CBANK
	.align		4
        /*08a4*/ 	.byte	0x04, 0x0a
        /*08a6*/ 	.short	(.L_45 - .L_44)
	.align		4
.L_44:
        /*08a8*/ 	.word	index@(.nv.constant0._ZN7cutlass13device_kernelINS_4gemm6kernel13GemmUniversalIN4cute5tupleIJiiiiEEENS1_10collective13CollectiveMmaINS1_34MainloopSm90TmaGmmaWarpSpecializedILi25ENS5_IJNS4_1CILi2EEENSA_ILi1EEESC_EEENS1_32KernelTmaWarpSpecializedPingpongEEENS5_IJNSA_ILi64EEENSA_ILi80EEENSA_ILi32EEEEEENS_10bfloat16_tENS5_IJlSC_lEEESK_SL_NS4_8TiledMMAINS4_8MMA_AtomIJNS4_4SM904GMMA27MMA_64x16x16_F32BF16BF16_SSILNSP_5MajorE0ELSR_0ELNSP_7ScaleInE1ELSS_1EEEEEENS4_6LayoutINS5_IJSC_SC_SC_EEENS5_IJNSA_ILi0EEESX_SX_EEEEENS5_IJNS4_10UnderscoreES10_S10_EEEEENS4_13SM90_TMA_LOADENS4_14ComposedLayoutINS4_7SwizzleILi2ELi4ELi3EEENS4_18smem_ptr_flag_bitsILi16EEENSV_INS5_IJNSA_ILi8EEESI_EEENS5_IJSI_SC_EEEEEEEvNS4_8identityENS4_23SM90_TMA_LOAD_MULTICASTES1D_vS1E_EENS_8epilogue10collective6detail29Sm90TmaWarpSpecializedAdapterINS1I_15DefaultEpilogueISK_SL_SL_NS1H_6thread17LinearCombinationISK_Li1EffLNS1M_9ScaleType4KindE0ELNS_15FloatRoundStyleE2ESK_EENS1_15EpilogueDefaultEEEEEvvEEEEvNT_6ParamsE)
        /*08ac*/ 	.short	0x0210
        /*08ae*/ 	.short	0x0470


	//----- nvinfo : EIATTR_SW_WAR
	.align		4
.L_45:
        /*08b0*/ 	.byte	0x04, 0x36
        /*08b2*/ 	.short	(.L_47 - .L_46)
.L_46:
        /*08b4*/ 	.word	0x00000008
.L_47:


//--------------------- .nv.callgraph             --------------------------
	.section	.nv.callgraph,"",@"SHT_CUDA_CALLGRAPH"
	.align	4
	.sectionentsize	8
	.align		4
        /*0000*/ 	.word	0x00000000
	.align		4
        /*0004*/ 	.word	0xffffffff
	.align		4
        /*0008*/ 	.word	index@(_ZN7cutlass13device_kernelINS_4gemm6kernel13GemmUniversalIN4cute5tupleIJiiiiEEENS1_10collective13CollectiveMmaINS1_34MainloopSm90TmaGmmaWarpSpecializedILi25ENS5_IJNS4_1CILi2EEENSA_ILi1EEESC_EEENS1_32KernelTmaWarpSpecializedPingpongEEENS5_IJNSA_ILi64EEENSA_ILi80EEENSA_ILi32EEEEEENS_10bfloat16_tENS5_IJlSC_lEEESK_SL_NS4_8TiledMMAINS4_8MMA_AtomIJNS4_4SM904GMMA27MMA_64x16x16_F32BF16BF16_SSILNSP_5MajorE0ELSR_0ELNSP_7ScaleInE1ELSS_1EEEEEENS4_6LayoutINS5_IJSC_SC_SC_EEENS5_IJNSA_ILi0EEESX_SX_EEEEENS5_IJNS4_10UnderscoreES10_S10_EEEEENS4_13SM90_TMA_LOADENS4_14ComposedLayoutINS4_7SwizzleILi2ELi4ELi3EEENS4_18smem_ptr_flag_bitsILi16EEENSV_INS5_IJNSA_ILi8EEESI_EEENS5_IJSI_SC_EEEEEEEvNS4_8identityENS4_23SM90_TMA_LOAD_MULTICASTES1D_vS1E_EENS_8epilogue10collective6detail29Sm90TmaWarpSpecializedAdapterINS1I_15DefaultEpilogueISK_SL_SL_NS1H_6thread17LinearCombinationISK_Li1EffLNS1M_9ScaleType4KindE0ELNS_15FloatRoundStyleE2ESK_EENS1_15EpilogueDefaultEEEEEvvEEEEvNT_6ParamsE)
	.align		4
        /*000c*/ 	.word	index@(__assertfail)
	.align		4
        /*0010*/ 	.word	0x00000000
	.align		4
        /*0014*/ 	.word	0xfffffffe
	.align		4
        /*0018*/ 	.word	0x00000000
	.align		4
        /*001c*/ 	.word	0xfffffffd
	.align		4
        /*0020*/ 	.word	0x00000000
	.align		4
        /*0024*/ 	.word	0xfffffffc


//--------------------- .nv.constant4             --------------------------
	.section	.nv.constant4,"a",@progbits
	.align	8
	.align		8
.nv.constant4:
        /*0000*/ 	.dword	__assertfail
	.align		8
        /*0008*/ 	.dword	__unnamed_1
	.align		8
        /*0010*/ 	.dword	_ZN40_INTERNAL_90381df5_4_k_cu_3cc8424e_143144cuda3std3__45__cpo5beginE
	.align		8
        /*0018*/ 	.dword	_ZN40_INTERNAL_90381df5_4_k_cu_3cc8424e_143144cuda3std3__45__cpo3endE
	.align		8
        /*0020*/ 	.dword	_ZN40_INTERNAL_90381df5_4_k_cu_3cc8424e_143144cuda3std3__45__cpo6cbeginE
	.align		8
        /*0028*/ 	.dword	_ZN40_INTERNAL_90381df5_4_k_cu_3cc8424e_143144cuda3std3__45__cpo4cendE
	.align		8
        /*0030*/ 	.dword	_ZN40_INTERNAL_90381df5_4_k_cu_3cc8424e_143144cuda3std3__442_GLOBAL__N__90381df5_4_k_cu_3cc8424e_143146ignoreE
	.align		8
        /*0038*/ 	.dword	_ZN40_INTERNAL_90381df5_4_k_cu_3cc8424e_143144cuda3std3__419piecewise_constructE
	.align		8
        /*0040*/ 	.dword	_ZN40_INTERNAL_90381df5_4_k_cu_3cc8424e_143144cuda3std3__48in_placeE
	.align		8
        /*0048*/ 	.dword	_ZN40_INTERNAL_90381df5_4_k_cu_3cc8424e_143144cuda3std6ranges3__45__cpo4swapE
	.align		8
        /*0050*/ 	.dword	_ZN40_INTERNAL_90381df5_4_k_cu_3cc8424e_143144cuda3std6ranges3__45__cpo9iter_moveE
	.align		8
        /*0058*/ 	.dword	_ZN40_INTERNAL_90381df5_4_k_cu_3cc8424e_143144cute7productE
	.align		8
        /*0060*/ 	.dword	_ZN40_INTERNAL_90381df5_4_k_cu_3cc8424e_143144cute1_E
	.align		8
        /*0068*/ 	.dword	$str$22
	.align		8
        /*0070*/ 	.dword	$str$23


//--------------------- .text._ZN7cutlass13device_kernelINS_4gemm6kernel13GemmUniversalIN4cute5tupleIJiiiiEEENS1_10collective13CollectiveMmaINS1_34MainloopSm90TmaGmmaWarpSpecializedILi25ENS5_IJNS4_1CILi2EEENSA_ILi1EEESC_EEENS1_32KernelTmaWarpSpecializedPingpongEEENS5_IJNSA_ILi64EEENSA_ILi80EEENSA_ILi32EEEEEENS_10bfloat16_tENS5_IJlSC_lEEESK_SL_NS4_8TiledMMAINS4_8MMA_AtomIJNS4_4SM904GMMA27MMA_64x16x16_F32BF16BF16_SSILNSP_5MajorE0ELSR_0ELNSP_7ScaleInE1ELSS_1EEEEEENS4_6LayoutINS5_IJSC_SC_SC_EEENS5_IJNSA_ILi0EEESX_SX_EEEEENS5_IJNS4_10UnderscoreES10_S10_EEEEENS4_13SM90_TMA_LOADENS4_14ComposedLayoutINS4_7SwizzleILi2ELi4ELi3EEENS4_18smem_ptr_flag_bitsILi16EEENSV_INS5_IJNSA_ILi8EEESI_EEENS5_IJSI_SC_EEEEEEEvNS4_8identityENS4_23SM90_TMA_LOAD_MULTICASTES1D_vS1E_EENS_8epilogue10collective6detail29Sm90TmaWarpSpecializedAdapterINS1I_15DefaultEpilogueISK_SL_SL_NS1H_6thread17LinearCombinationISK_Li1EffLNS1M_9ScaleType4KindE0ELNS_15FloatRoundStyleE2ESK_EENS1_15EpilogueDefaultEEEEEvvEEEEvNT_6ParamsE --------------------------
	.section	.text._ZN7cutlass13device_kernelINS_4gemm6kernel13GemmUniversalIN4cute5tupleIJiiiiEEENS1_10collective13CollectiveMmaINS1_34MainloopSm90TmaGmmaWarpSpecializedILi25ENS5_IJNS4_1CILi2EEENSA_ILi1EEESC_EEENS1_32KernelTmaWarpSpecializedPingpongEEENS5_IJNSA_ILi64EEENSA_ILi80EEENSA_ILi32EEEEEENS_10bfloat16_tENS5_IJlSC_lEEESK_SL_NS4_8TiledMMAINS4_8MMA_AtomIJNS4_4SM904GMMA27MMA_64x16x16_F32BF16BF16_SSILNSP_5MajorE0ELSR_0ELNSP_7ScaleInE1ELSS_1EEEEEENS4_6LayoutINS5_IJSC_SC_SC_EEENS5_IJNSA_ILi0EEESX_SX_EEEEENS5_IJNS4_10UnderscoreES10_S10_EEEEENS4_13SM90_TMA_LOADENS4_14ComposedLayoutINS4_7SwizzleILi2ELi4ELi3EEENS4_18smem_ptr_flag_bitsILi16EEENSV_INS5_IJNSA_ILi8EEESI_EEENS5_IJSI_SC_EEEEEEEvNS4_8identityENS4_23SM90_TMA_LOAD_MULTICASTES1D_vS1E_EENS_8epilogue10collective6detail29Sm90TmaWarpSpecializedAdapterINS1I_15DefaultEpilogueISK_SL_SL_NS1H_6thread17LinearCombinationISK_Li1EffLNS1M_9ScaleType4KindE0ELNS_15FloatRoundStyleE2ESK_EENS1_15EpilogueDefaultEEEEEvvEEEEvNT_6ParamsE,"ax",@progbits
	.align	128
.text._ZN7cutlass13device_kernelINS_4gemm6kernel13GemmUniversalIN4cute5tupleIJiiiiEEENS1_10collective13CollectiveMmaINS1_34MainloopSm90TmaGmmaWarpSpecializedILi25ENS5_IJNS4_1CILi2EEENSA_ILi1EEESC_EEENS1_32KernelTmaWarpSpecializedPingpongEEENS5_IJNSA_ILi64EEENSA_ILi80EEENSA_ILi32EEEEEENS_10bfloat16_tENS5_IJlSC_lEEESK_SL_NS4_8TiledMMAINS4_8MMA_AtomIJNS4_4SM904GMMA27MMA_64x16x16_F32BF16BF16_SSILNSP_5MajorE0ELSR_0ELNSP_7ScaleInE1ELSS_1EEEEEENS4_6LayoutINS5_IJSC_SC_SC_EEENS5_IJNSA_ILi0EEESX_SX_EEEEENS5_IJNS4_10UnderscoreES10_S10_EEEEENS4_13SM90_TMA_LOADENS4_14ComposedLayoutINS4_7SwizzleILi2ELi4ELi3EEENS4_18smem_ptr_flag_bitsILi16EEENSV_INS5_IJNSA_ILi8EEESI_EEENS5_IJSI_SC_EEEEEEEvNS4_8identityENS4_23SM90_TMA_LOAD_MULTICASTES1D_vS1E_EENS_8epilogue10collective6detail29Sm90TmaWarpSpecializedAdapterINS1I_15DefaultEpilogueISK_SL_SL_NS1H_6thread17LinearCombinationISK_Li1EffLNS1M_9ScaleType4KindE0ELNS_15FloatRoundStyleE2ESK_EENS1_15EpilogueDefaultEEEEEvvEEEEvNT_6ParamsE:
        .type           _ZN7cutlass13device_kernelINS_4gemm6kernel13GemmUniversalIN4cute5tupleIJiiiiEEENS1_10collective13CollectiveMmaINS1_34MainloopSm90TmaGmmaWarpSpecializedILi25ENS5_IJNS4_1CILi2EEENSA_ILi1EEESC_EEENS1_32KernelTmaWarpSpecializedPingpongEEENS5_IJNSA_ILi64EEENSA_ILi80EEENSA_ILi32EEEEEENS_10bfloat16_tENS5_IJlSC_lEEESK_SL_NS4_8TiledMMAINS4_8MMA_AtomIJNS4_4SM904GMMA27MMA_64x16x16_F32BF16BF16_SSILNSP_5MajorE0ELSR_0ELNSP_7ScaleInE1ELSS_1EEEEEENS4_6LayoutINS5_IJSC_SC_SC_EEENS5_IJNSA_ILi0EEESX_SX_EEEEENS5_IJNS4_10UnderscoreES10_S10_EEEEENS4_13SM90_TMA_LOADENS4_14ComposedLayoutINS4_7SwizzleILi2ELi4ELi3EEENS4_18smem_ptr_flag_bitsILi16EEENSV_INS5_IJNSA_ILi8EEESI_EEENS5_IJSI_SC_EEEEEEEvNS4_8identityENS4_23SM90_TMA_LOAD_MULTICASTES1D_vS1E_EENS_8epilogue10collective6detail29Sm90TmaWarpSpecializedAdapterINS1I_15DefaultEpilogueISK_SL_SL_NS1H_6thread17LinearCombinationISK_Li1EffLNS1M_9ScaleType4KindE0ELNS_15FloatRoundStyleE2ESK_EENS1_15EpilogueDefaultEEEEEvvEEEEvNT_6ParamsE,@function
        .size           _ZN7cutlass13device_kernelINS_4gemm6kernel13GemmUniversalIN4cute5tupleIJiiiiEEENS1_10collective13CollectiveMmaINS1_34MainloopSm90TmaGmmaWarpSpecializedILi25ENS5_IJNS4_1CILi2EEENSA_ILi1EEESC_EEENS1_32KernelTmaWarpSpecializedPingpongEEENS5_IJNSA_ILi64EEENSA_ILi80EEENSA_ILi32EEEEEENS_10bfloat16_tENS5_IJlSC_lEEESK_SL_NS4_8TiledMMAINS4_8MMA_AtomIJNS4_4SM904GMMA27MMA_64x16x16_F32BF16BF16_SSILNSP_5MajorE0ELSR_0ELNSP_7ScaleInE1ELSS_1EEEEEENS4_6LayoutINS5_IJSC_SC_SC_EEENS5_IJNSA_ILi0EEESX_SX_EEEEENS5_IJNS4_10UnderscoreES10_S10_EEEEENS4_13SM90_TMA_LOADENS4_14ComposedLayoutINS4_7SwizzleILi2ELi4ELi3EEENS4_18smem_ptr_flag_bitsILi16EEENSV_INS5_IJNSA_ILi8EEESI_EEENS5_IJSI_SC_EEEEEEEvNS4_8identityENS4_23SM90_TMA_LOAD_MULTICASTES1D_vS1E_EENS_8epilogue10collective6detail29Sm90TmaWarpSpecializedAdapterINS1I_15DefaultEpilogueISK_SL_SL_NS1H_6thread17LinearCombinationISK_Li1EffLNS1M_9ScaleType4KindE0ELNS_15FloatRoundStyleE2ESK_EENS1_15EpilogueDefaultEEEEEvvEEEEvNT_6ParamsE,(.L_x_196 - _ZN7cutlass13device_kernelINS_4gemm6kernel13GemmUniversalIN4cute5tupleIJiiiiEEENS1_10collective13CollectiveMmaINS1_34MainloopSm90TmaGmmaWarpSpecializedILi25ENS5_IJNS4_1CILi2EEENSA_ILi1EEESC_EEENS1_32KernelTmaWarpSpecializedPingpongEEENS5_IJNSA_ILi64EEENSA_ILi80EEENSA_ILi32EEEEEENS_10bfloat16_tENS5_IJlSC_lEEESK_SL_NS4_8TiledMMAINS4_8MMA_AtomIJNS4_4SM904GMMA27MMA_64x16x16_F32BF16BF16_SSILNSP_5MajorE0ELSR_0ELNSP_7ScaleInE1ELSS_1EEEEEENS4_6LayoutINS5_IJSC_SC_SC_EEENS5_IJNSA_ILi0EEESX_SX_EEEEENS5_IJNS4_10UnderscoreES10_S10_EEEEENS4_13SM90_TMA_LOADENS4_14ComposedLayoutINS4_7SwizzleILi2ELi4ELi3EEENS4_18smem_ptr_flag_bitsILi16EEENSV_INS5_IJNSA_ILi8EEESI_EEENS5_IJSI_SC_EEEEEEEvNS4_8identityENS4_23SM90_TMA_LOAD_MULTICASTES1D_vS1E_EENS_8epilogue10collective6detail29Sm90TmaWarpSpecializedAdapterINS1I_15DefaultEpilogueISK_SL_SL_NS1H_6thread17LinearCombinationISK_Li1EffLNS1M_9ScaleType4KindE0ELNS_15FloatRoundStyleE2ESK_EENS1_15EpilogueDefaultEEEEEvvEEEEvNT_6ParamsE)
        .other          _ZN7cutlass13device_kernelINS_4gemm6kernel13GemmUniversalIN4cute5tupleIJiiiiEEENS1_10collective13CollectiveMmaINS1_34MainloopSm90TmaGmmaWarpSpecializedILi25ENS5_IJNS4_1CILi2EEENSA_ILi1EEESC_EEENS1_32KernelTmaWarpSpecializedPingpongEEENS5_IJNSA_ILi64EEENSA_ILi80EEENSA_ILi32EEEEEENS_10bfloat16_tENS5_IJlSC_lEEESK_SL_NS4_8TiledMMAINS4_8MMA_AtomIJNS4_4SM904GMMA27MMA_64x16x16_F32BF16BF16_SSILNSP_5MajorE0ELSR_0ELNSP_7ScaleInE1ELSS_1EEEEEENS4_6LayoutINS5_IJSC_SC_SC_EEENS5_IJNSA_ILi0EEESX_SX_EEEEENS5_IJNS4_10UnderscoreES10_S10_EEEEENS4_13SM90_TMA_LOADENS4_14ComposedLayoutINS4_7SwizzleILi2ELi4ELi3EEENS4_18smem_ptr_flag_bitsILi16EEENSV_INS5_IJNSA_ILi8EEESI_EEENS5_IJSI_SC_EEEEEEEvNS4_8identityENS4_23SM90_TMA_LOAD_MULTICASTES1D_vS1E_EENS_8epilogue10collective6detail29Sm90TmaWarpSpecializedAdapterINS1I_15DefaultEpilogueISK_SL_SL_NS1H_6thread17LinearCombinationISK_Li1EffLNS1M_9ScaleType4KindE0ELNS_15FloatRoundStyleE2ESK_EENS1_15EpilogueDefaultEEEEEvvEEEEvNT_6ParamsE,@"STO_CUDA_ENTRY STV_DEFAULT"
_ZN7cutlass13device_kernelINS_4gemm6kernel13GemmUniversalIN4cute5tupleIJiiiiEEENS1_10collective13CollectiveMmaINS1_34MainloopSm90TmaGmmaWarpSpecializedILi25ENS5_IJNS4_1CILi2EEENSA_ILi1EEESC_EEENS1_32KernelTmaWarpSpecializedPingpongEEENS5_IJNSA_ILi64EEENSA_ILi80EEENSA_ILi32EEEEEENS_10bfloat16_tENS5_IJlSC_lEEESK_SL_NS4_8TiledMMAINS4_8MMA_AtomIJNS4_4SM904GMMA27MMA_64x16x16_F32BF16BF16_SSILNSP_5MajorE0ELSR_0ELNSP_7ScaleInE1ELSS_1EEEEEENS4_6LayoutINS5_IJSC_SC_SC_EEENS5_IJNSA_ILi0EEESX_SX_EEEEENS5_IJNS4_10UnderscoreES10_S10_EEEEENS4_13SM90_TMA_LOADENS4_14ComposedLayoutINS4_7SwizzleILi2ELi4ELi3EEENS4_18smem_ptr_flag_bitsILi16EEENSV_INS5_IJNSA_ILi8EEESI_EEENS5_IJSI_SC_EEEEEEEvNS4_8identityENS4_23SM90_TMA_LOAD_MULTICASTES1D_vS1E_EENS_8epilogue10collective6detail29Sm90TmaWarpSpecializedAdapterINS1I_15DefaultEpilogueISK_SL_SL_NS1H_6thread17LinearCombinationISK_Li1EffLNS1M_9ScaleType4KindE0ELNS_15FloatRoundStyleE2ESK_EENS1_15EpilogueDefaultEEEEEvvEEEEvNT_6ParamsE:
[----:B------:R-:W0:Y:S02]  /*0000*/  LDC R1, c[0x0][0x28] ;  /* 0x00000a00ff017b82 */ /* 0x000e240000000800 */
[----:B0-----:R-:W-:Y:S01]  /*0010*/  VIADD R1, R1, 0xfffffff8 ;  /* 0xfffffff801017836 */ /* 0x001fe20000000000 */
[----:B------:R-:W0:Y:S01]  /*0020*/  S2R R5, SR_TID.X ;  /* 0x0000000000057919 */ /* 0x000e220000002100 */
[----:B------:R-:W-:Y:S01]  /*0030*/  ELECT P0, URZ, PT ;  /* 0x00000000003f782f */ /* 0x000fe20003800000 */
[----:B------:R-:W-:Y:S01]  /*0040*/  BSSY B0, `(.L_x_0) ;  /* 0x000000f000007945 */ /* 0x000fe20003800000 */
[--C-:B0-----:R-:W-:Y:S02]  /*0050*/  SHF.R.U32.HI R0, RZ, 0x5, R5.reuse ;  /* 0x00000005ff007819 */ /* 0x101fe40000011605 */
[----:B------:R-:W-:-:S03]  /*0060*/  SHF.R.U32.HI R7, RZ, 0x7, R5 ;  /* 0x00000007ff077819 */ /* 0x000fc60000011605 */
[----:B------:R-:W0:Y:S04]  /*0070*/  SHFL.IDX PT, R2, R0, RZ, 0x1f ;  /* 0x00001fff00027589 */ /* 0x000e2800000e0000 */
[----:B------:R1:W2:Y:S01]  /*0080*/  SHFL.IDX PT, R10, R7, RZ, 0x1f ;  /* 0x00001fff070a7589 */ /* 0x0002a200000e0000 */
[----:B0-----:R-:W-:-:S13]  /*0090*/  ISETP.NE.OR P0, PT, R2, RZ, !P0 ;  /* 0x000000ff0200720c */ /* 0x001fda0004705670 */
[----:B-12---:R-:W-:Y:S05]  /*00a0*/  @P0 BRA `(.L_x_1) ;  /* 0x0000000000200947 */ /* 0x006fea0003800000 */
[----:B------:R-:W-:Y:S02]  /*00b0*/  ULDC.64 UR4, c[0x0][0x198] ;  /* 0x0000660000047ab9 */ /* 0x000fe40000000a00 */
[----:B------:R-:W-:Y:S02]  /*00c0*/  UIADD3 UR6, UP0, UR4, 0xf0, URZ ;  /* 0x000000f004067890 */ /* 0x000fe4000ff1e03f */
[----:B------:R-:W-:Y:S02]  /*00d0*/  UIADD3 UR4, UP1, UR4, 0x1f0, URZ ;  /* 0x000001f004047890 */ /* 0x000fe4000ff3e03f */
[----:B------:R-:W-:Y:S02]  /*00e0*/  UIADD3.X UR7, URZ, UR5, URZ, UP0, !UPT ;  /* 0x000000053f077290 */ /* 0x000fe400087fe43f */
[----:B------:R-:W-:-:S07]  /*00f0*/  UIADD3.X UR5, URZ, UR5, URZ, UP1, !UPT ;  /* 0x000000053f057290 */ /* 0x000fce0008ffe43f */
[----:B------:R0:W-:Y:S02]  /*0100*/  UTMACCTL.PF [UR6] ;  /* 0x00000000060079b9 */ /* 0x0001e40008040000 */
[----:B------:R0:W-:Y:S02]  /*0110*/  UTMACCTL.PF [UR4] ;  /* 0x00000000040079b9 */ /* 0x0001e40008040000 */
[----:B0-----:R-:W-:Y:S01]  /*0120*/  NOP ;  /* 0x0000000000007918 */ /* 0x001fe20000000000 */
.L_x_1:
[----:B------:R-:W-:Y:S05]  /*0130*/  BSYNC B0 ;  /* 0x0000000000007941 */ /* 0x000fea0003800000 */
.L_x_0:
[----:B------:R-:W0:Y:S02]  /*0140*/  SHFL.IDX PT, R8, R0, RZ, 0x1f ;  /* 0x00001fff00087589 */ /* 0x000e2400000e0000 */
[----:B0-----:R-:W-:-:S13]  /*0150*/  ISETP.NE.AND P0, PT, R8, RZ, PT ;  /* 0x000000ff0800720c */ /* 0x001fda0003f05270 */
[----:B------:R-:W-:Y:S05]  /*0160*/  @P0 BRA `(.L_x_2) ;  /* 0x00000004000c0947 */ /* 0x000fea0003800000 */
[----:B------:R-:W-:Y:S01]  /*0170*/  ELECT P0, URZ, PT ;  /* 0x00000000003f782f */ /* 0x000fe20003800000 */
[----:B------:R-:W-:-:S12]  /*0180*/  BSSY B0, `(.L_x_2) ;  /* 0x0000041000007945 */ /* 0x000fd80003800000 */
[----:B------:R-:W-:Y:S05]  /*0190*/  @!P0 BRA `(.L_x_3) ;  /* 0x0000000000fc8947 */ /* 0x000fea0003800000 */
[----:B------:R-:W0:Y:S01]  /*01a0*/  S2UR UR8, SR_CgaCtaId ;  /* 0x00000000000879c3 */ /* 0x000e220000008800 */
[----:B------:R-:W-:Y:S01]  /*01b0*/  UMOV UR4, 0x400 ;  /* 0x0000040000047882 */ /* 0x000fe20000000000 */
[----:B------:R-:W-:Y:S01]  /*01c0*/  UMOV UR5, 0x1 ;  /* 0x0000000100057882 */ /* 0x000fe20000000000 */
[----:B------:R-:W-:Y:S02]  /*01d0*/  UMOV UR6, 0x2 ;  /* 0x0000000200067882 */ /* 0x000fe40000000000 */
[----:B------:R-:W-:-:S04]  /*01e0*/  UIADD3 UR6, -UR6, 0x100000, URZ ;  /* 0x0010000006067890 */ /* 0x000fc8000fffe13f */
[----:B------:R-:W-:Y:S02]  /*01f0*/  USHF.L.U32 UR7, UR6, 0xb, URZ ;  /* 0x0000000b06077899 */ /* 0x000fe4000800063f */
[----:B------:R-:W-:Y:S02]  /*0200*/  USHF.L.U32 UR6, UR6, 0x1, URZ ;  /* 0x0000000106067899 */ /* 0x000fe4000800063f */
[----:B0-----:R-:W-:Y:S02]  /*0210*/  ULEA UR8, UR8, UR4, 0x18 ;  /* 0x0000000408087291 */ /* 0x001fe4000f8ec03f */
[----:B------:R-:W-:-:S04]  /*0220*/  UIADD3 UR4, -UR5, 0x100000, URZ ;  /* 0x0010000005047890 */ /* 0x000fc8000fffe13f */
[----:B------:R-:W-:Y:S02]  /*0230*/  USHF.L.U32 UR5, UR4, 0xb, URZ ;  /* 0x0000000b04057899 */ /* 0x000fe4000800063f */
[----:B------:R-:W-:Y:S01]  /*0240*/  USHF.L.U32 UR4, UR4, 0x1, URZ ;  /* 0x0000000104047899 */ /* 0x000fe2000800063f */
[----:B------:R-:W0:Y:S11]  /*0250*/  FENCE.VIEW.ASYNC.S ;  /* 0x00000000000073c6 */ /* 0x000e360000000000 */
[----:B0-----:R0:W1:Y:S01]  /*0260*/  SYNCS.EXCH.64 URZ, [UR8], UR4 ;  /* 0x00000004083f75b2 */ /* 0x0010620008000100 */
[----:B------:R0:W2:Y:S01]  /*0270*/  SYNCS.EXCH.64 URZ, [UR8+0xc8], UR6 ;  /* 0x0000c806083f75b2 */ /* 0x0000a20008000100 */
[----:B------:R0:W3:Y:S01]  /*0280*/  SYNCS.EXCH.64 URZ, [UR8+0x8], UR4 ;  /* 0x00000804083f75b2 */ /* 0x0000e20008000100 */
[----:B------:R0:W4:Y:S01]  /*0290*/  SYNCS.EXCH.64 URZ, [UR8+0xd0], UR6 ;  /* 0x0000d006083f75b2 */ /* 0x0001220008000100 */
[----:B------:R0:W0:Y:S01]  /*02a0*/  SYNCS.EXCH.64 URZ, [UR8+0x10], UR4 ;  /* 0x00001004083f75b2 */ /* 0x0000220008000100 */
        /* <DEDUP_REMOVED lines=45> */
[----:B-1234-:R-:W-:Y:S01]  /*0580*/  NOP ;  /* 0x0000000000007918 */ /* 0x01efe20000000000 */
.L_x_3:
[----:B0-----:R-:W-:Y:S05]  /*0590*/  BSYNC B0 ;  /* 0x0000000000007941 */ /* 0x001fea0003800000 */
.L_x_2:
[----:B------:R-:W0:Y:S01]  /*05a0*/  SHFL.IDX PT, R9, R0, RZ, 0x1f ;  /* 0x00001fff00097589 */ /* 0x000e2200000e0000 */
[----:B------:R-:W-:Y:S01]  /*05b0*/  SHF.R.S32.HI R4, RZ, 0x1f, R5 ;  /* 0x0000001fff047819 */ /* 0x000fe20000011405 */
[----:B------:R-:W1:Y:S01]  /*05c0*/  S2UR UR12, SR_CTAID.X ;  /* 0x00000000000c79c3 */ /* 0x000e620000002500 */
[----:B------:R-:W-:Y:S01]  /*05d0*/  ELECT P0, URZ, PT ;  /* 0x00000000003f782f */ /* 0x000fe20003800000 */
[----:B------:R2:W3:Y:S01]  /*05e0*/  SHFL.IDX PT, R11, R0, RZ, 0x1f ;  /* 0x00001fff000b7589 */ /* 0x0004e200000e0000 */
[----:B------:R-:W-:Y:S02]  /*05f0*/  LEA.HI R4, R4, R5, RZ, 0x7 ;  /* 0x0000000504047211 */ /* 0x000fe400078f38ff */
[----:B------:R-:W-:Y:S02]  /*0600*/  ELECT P1, URZ, PT ;  /* 0x00000000003f782f */ /* 0x000fe40003820000 */
[----:B------:R-:W-:Y:S01]  /*0610*/  SHF.R.S32.HI R13, RZ, 0x1f, R8 ;  /* 0x0000001fff0d7819 */ /* 0x000fe20000011408 */
[----:B------:R-:W4:Y:S01]  /*0620*/  S2R R6, SR_CTAID.Y ;  /* 0x0000000000067919 */ /* 0x000f220000002600 */
[----:B------:R-:W-:Y:S01]  /*0630*/  LOP3.LUT R4, R4, 0xffffff80, RZ, 0xc0, !PT ;  /* 0xffffff8004047812 */ /* 0x000fe200078ec0ff */
[----:B------:R-:W5:Y:S01]  /*0640*/  LDC R14, c[0x0][0x140] ;  /* 0x00005000ff0e7b82 */ /* 0x000f620000000800 */
[----:B------:R-:W-:Y:S01]  /*0650*/  ULDC UR4, c[0x0][0x150] ;  /* 0x0000540000047ab9 */ /* 0x000fe20000000800 */
[----:B------:R-:W-:Y:S01]  /*0660*/  LEA.HI R13, R13, R8, RZ, 0x2 ;  /* 0x000000080d0d7211 */ /* 0x000fe200078f10ff */
[----:B------:R-:W4:Y:S01]  /*0670*/  SHFL.IDX PT, R16, R7, RZ, 0x1f ;  /* 0x00001fff07107589 */ /* 0x000f2200000e0000 */
[----:B------:R-:W-:Y:S01]  /*0680*/  IMAD.IADD R4, R5, 0x1, -R4 ;  /* 0x0000000105047824 */ /* 0x000fe200078e0a04 */
[----:B------:R-:W-:Y:S01]  /*0690*/  UMOV UR11, 0x80 ;  /* 0x00000080000b7882 */ /* 0x000fe20000000000 */
[----:B------:R-:W-:Y:S01]  /*06a0*/  LOP3.LUT R13, R13, 0x3ffffffc, RZ, 0xc0, !PT ;  /* 0x3ffffffc0d0d7812 */ /* 0x000fe200078ec0ff */
[----:B------:R-:W-:Y:S01]  /*06b0*/  NOP ;  /* 0x0000000000007918 */ /* 0x000fe20000000000 */
[----:B------:R-:W4:Y:S01]  /*06c0*/  LDC R15, c[0x0][0x144] ;  /* 0x00005100ff0f7b82 */ /* 0x000f220000000800 */
[----:B------:R-:W-:Y:S01]  /*06d0*/  SHF.R.S32.HI R3, RZ, 0x1f, R4 ;  /* 0x0000001fff037819 */ /* 0x000fe20000011404 */
[----:B------:R-:W-:Y:S01]  /*06e0*/  NOP ;  /* 0x0000000000007918 */ /* 0x000fe20000000000 */
[----:B------:R-:W-:Y:S01]  /*06f0*/  IMAD.IADD R8, R8, 0x1, -R13 ;  /* 0x0000000108087824 */ /* 0x000fe200078e0a0d */
[C---:B------:R-:W-:Y:S01]  /*0700*/  ISETP.NE.AND P4, PT, R10.reuse, RZ, PT ;  /* 0x000000ff0a00720c */ /* 0x040fe20003f85270 */
[----:B------:R-:W-:Y:S01]  /*0710*/  VIADD R33, R10, 0xffffffff ;  /* 0xffffffff0a217836 */ /* 0x000fe20000000000 */
[----:B0-----:R-:W-:Y:S01]  /*0720*/  ISETP.NE.OR P0, PT, R9, RZ, !P0 ;  /* 0x000000ff0900720c */ /* 0x001fe20004705670 */
[----:B------:R-:W-:Y:S01]  /*0730*/  IMAD.MOV.U32 R64, RZ, RZ, 0x1 ;  /* 0x00000001ff407424 */ /* 0x000fe200078e00ff */
[----:B------:R-:W-:Y:S01]  /*0740*/  LEA.HI R9, R3, R4, RZ, 0x3 ;  /* 0x0000000403097211 */ /* 0x000fe200078f18ff */
[----:B------:R-:W0:Y:S01]  /*0750*/  LDC R21, c[0x0][0x148] ;  /* 0x00005200ff157b82 */ /* 0x000e220000000800 */
[----:B-1----:R-:W-:-:S02]  /*0760*/  I2FP.F32.U32 R12, UR12 ;  /* 0x0000000c000c7c45 */ /* 0x002fc40008201000 */
[--C-:B--2---:R-:W-:Y:S02]  /*0770*/  SHF.R.S32.HI R0, RZ, 0x3, R9.reuse ;  /* 0x00000003ff007819 */ /* 0x104fe40000011409 */
[----:B------:R-:W-:Y:S01]  /*0780*/  SHF.R.S32.HI R9, RZ, 0x1f, R9 ;  /* 0x0000001fff097819 */ /* 0x000fe20000011409 */
[----:B------:R-:W-:Y:S01]  /*0790*/  FMUL R12, R12, UR4 ;  /* 0x000000040c0c7c20 */ /* 0x000fe20008400000 */
[----:B---3--:R-:W-:Y:S01]  /*07a0*/  ISETP.NE.OR P1, PT, R11, RZ, !P1 ;  /* 0x000000ff0b00720c */ /* 0x008fe20004f25670 */
[----:B------:R-:W-:Y:S01]  /*07b0*/  ULDC UR4, c[0x0][0x154] ;  /* 0x0000550000047ab9 */ /* 0x000fe20000000800 */
[----:B------:R-:W-:Y:S01]  /*07c0*/  LEA.HI R11, R9, R0, RZ, 0x2 ;  /* 0x00000000090b7211 */ /* 0x000fe200078f10ff */
[----:B------:R-:W-:Y:S01]  /*07d0*/  VOTEU.ALL UP1, P0 ;  /* 0x00000000003f7886 */ /* 0x000fe20000020000 */
[----:B------:R-:W-:Y:S01]  /*07e0*/  SHF.R.S32.HI R9, RZ, 0x1f, R2 ;  /* 0x0000001fff097819 */ /* 0x000fe20000011402 */
[----:B------:R-:W1:Y:S01]  /*07f0*/  F2I.U32.TRUNC.NTZ R12, R12 ;  /* 0x0000000c000c7305 */ /* 0x000e62000020f000 */
[----:B------:R-:W-:Y:S01]  /*0800*/  LOP3.LUT R11, R11, 0xfffffffc, RZ, 0xc0, !PT ;  /* 0xfffffffc0b0b7812 */ /* 0x000fe200078ec0ff */
[----:B------:R-:W-:Y:S01]  /*0810*/  VOTEU.ALL UP0, P0 ;  /* 0x00000000003f7886 */ /* 0x000fe20000000000 */
[----:B------:R-:W-:Y:S01]  /*0820*/  LEA.HI R9, R9, R2, RZ, 0x2 ;  /* 0x0000000209097211 */ /* 0x000fe200078f10ff */
[----:B------:R-:W2:Y:S01]  /*0830*/  @!UP1 S2UR UR7, SR_CgaCtaId ;  /* 0x00000000000799c3 */ /* 0x000ea20000008800 */
[----:B-----5:R-:W-:Y:S01]  /*0840*/  ISETP.EQ.U32.AND P2, PT, R14, 0x1, PT ;  /* 0x000000010e00780c */ /* 0x020fe20003f42070 */
[----:B------:R-:W-:Y:S01]  /*0850*/  IMAD.IADD R11, R0, 0x1, -R11 ;  /* 0x00000001000b7824 */ /* 0x000fe200078e0a0b */
[----:B------:R-:W-:Y:S01]  /*0860*/  LOP3.LUT R9, R9, 0xfffffffc, RZ, 0xc0, !PT ;  /* 0xfffffffc09097812 */ /* 0x000fe200078ec0ff */
[----:B------:R-:W-:Y:S01]  /*0870*/  VOTEU.ALL UP2, P1 ;  /* 0x00000000003f7886 */ /* 0x000fe20000840000 */
[----:B------:R-:W-:Y:S01]  /*0880*/  @!UP1 UMOV UR6, 0x400 ;  /* 0x0000040000069882 */ /* 0x000fe20000000000 */
[----:B------:R-:W-:Y:S01]  /*0890*/  IMAD R8, R8, 0x4, R11 ;  /* 0x0000000408087824 */ /* 0x000fe200078e020b */
[----:B------:R-:W-:Y:S01]  /*08a0*/  VOTEU.ALL UP3, P1 ;  /* 0x00000000003f7886 */ /* 0x000fe20000860000 */
[----:B------:R-:W-:Y:S01]  /*08b0*/  IMAD.IADD R14, R2, 0x1, -R9 ;  /* 0x00000001020e7824 */ /* 0x000fe200078e0a09 */
[----:B----4-:R-:W-:Y:S01]  /*08c0*/  I2FP.F32.U32 R2, R6 ;  /* 0x0000000600027245 */ /* 0x010fe20000201000 */
[----:B------:R-:W3:Y:S01]  /*08d0*/  @!UP2 S2UR UR10, SR_CgaCtaId ;  /* 0x00000000000aa9c3 */ /* 0x000ee20000008800 */
[----:B------:R-:W-:Y:S01]  /*08e0*/  LEA.HI R0, R8, R8, RZ, 0x1 ;  /* 0x0000000808007211 */ /* 0x000fe200078f08ff */
[----:B-1----:R-:W-:Y:S01]  /*08f0*/  IMAD.MOV R12, RZ, RZ, -R12 ;  /* 0x000000ffff0c7224 */ /* 0x002fe200078e0a0c */
[----:B------:R-:W-:Y:S01]  /*0900*/  @!UP2 UMOV UR9, 0x400 ;  /* 0x000004000009a882 */ /* 0x000fe20000000000 */
[----:B------:R-:W-:Y:S01]  /*0910*/  FMUL R2, R2, UR4 ;  /* 0x0000000402027c20 */ /* 0x000fe20008400000 */
[----:B------:R-:W-:Y:S01]  /*0920*/  LOP3.LUT R9, R0, 0xfffffffe, RZ, 0xc0, !PT ;  /* 0xfffffffe00097812 */ /* 0x000fe200078ec0ff */
[----:B------:R-:W-:Y:S01]  /*0930*/  IMAD R20, R15, R12, UR12 ;  /* 0x0000000c0f147e24 */ /* 0x000fe2000f8e020c */
[----:B------:R-:W-:Y:S01]  /*0940*/  UMOV UR4, 0x20 ;  /* 0x0000002000047882 */ /* 0x000fe20000000000 */
[----:B------:R-:W-:Y:S01]  /*0950*/  IMAD.SHL.U32 R65, R8, 0x4, RZ ;  /* 0x0000000408417824 */ /* 0x000fe200078e00ff */
[----:B------:R-:W-:-:S04]  /*0960*/  @!UP1 UIADD3 UR4, -UR4, 0x100000, URZ ;  /* 0x0010000004049890 */ /* 0x000fc8000fffe13f */
[----:B------:R-:W-:Y:S02]  /*0970*/  @!UP1 USHF.L.U32 UR5, UR4, 0xb, URZ ;  /* 0x0000000b04059899 */ /* 0x000fe4000800063f */
[----:B------:R-:W-:Y:S01]  /*0980*/  @!UP1 USHF.L.U32 UR4, UR4, 0x1, URZ ;  /* 0x0000000104049899 */ /* 0x000fe2000800063f */
[C---:B------:R-:W-:Y:S01]  /*0990*/  IMAD.IADD R9, R8.reuse, 0x1, -R9 ;  /* 0x0000000108097824 */ /* 0x040fe200078e0a09 */
[----:B------:R-:W1:Y:S01]  /*09a0*/  F2I.U32.TRUNC.NTZ R2, R2 ;  /* 0x0000000200027305 */ /* 0x000e62000020f000 */
[----:B------:R-:W-:Y:S01]  /*09b0*/  VOTEU.ALL UP4, P1 ;  /* 0x00000000003f7886 */ /* 0x000fe20000880000 */
[----:B------:R-:W-:Y:S01]  /*09c0*/  LOP3.LUT R65, R8, 0xc, R65, 0x78, !PT ;  /* 0x0000000c08417812 */ /* 0x000fe200078e7841 */
[----:B--2---:R-:W-:Y:S01]  /*09d0*/  @!UP1 ULEA UR8, UR7, UR6, 0x18 ;  /* 0x0000000607089291 */ /* 0x004fe2000f8ec03f */
[----:B------:R-:W-:Y:S01]  /*09e0*/  ISETP.NE.AND P3, PT, R9, R20, PT ;  /* 0x000000140900720c */ /* 0x000fe20003f65270 */
[----:B------:R-:W-:-:S04]  /*09f0*/  @!UP2 UIADD3 UR6, -UR11, 0x100000, URZ ;  /* 0x001000000b06a890 */ /* 0x000fc8000fffe13f */
[----:B------:R-:W-:Y:S02]  /*0a00*/  @!UP2 USHF.L.U32 UR7, UR6, 0xb, URZ ;  /* 0x0000000b0607a899 */ /* 0x000fe4000800063f */
[----:B------:R-:W-:Y:S01]  /*0a10*/  @!UP2 USHF.L.U32 UR6, UR6, 0x1, URZ ;  /* 0x000000010606a899 */ /* 0x000fe2000800063f */
[----:B------:R-:W-:Y:S01]  /*0a20*/  ISETP.GE.U32.AND P6, PT, R33, 0x2, PT ;  /* 0x000000022100780c */ /* 0x000fe20003fc6070 */
[----:B------:R-:W-:Y:S01]  /*0a30*/  VOTEU.ALL UP5, P1 ;  /* 0x00000000003f7886 */ /* 0x000fe200008a0000 */
[----:B------:R-:W-:Y:S01]  /*0a40*/  VOTEU.ALL UP1, P0 ;  /* 0x00000000003f7886 */ /* 0x000fe20000020000 */
[----:B------:R-:W-:Y:S02]  /*0a50*/  LOP3.LUT P0, RZ, R4, 0x7, RZ, 0xc0, !PT ;  /* 0x0000000704ff7812 */ /* 0x000fe4000780c0ff */
[----:B------:R-:W-:Y:S01]  /*0a60*/  R2UR UR43, R16 ;  /* 0x00000000102b72ca */ /* 0x000fe200000e0000 */
[----:B---3--:R-:W-:Y:S01]  /*0a70*/  @!UP2 ULEA UR9, UR10, UR9, 0x18 ;  /* 0x000000090a09a291 */ /* 0x008fe2000f8ec03f */
[C---:B------:R-:W-:Y:S01]  /*0a80*/  ISETP.LT.U32.AND P0, PT, R65.reuse, 0x2, !P0 ;  /* 0x000000024100780c */ /* 0x040fe20004701070 */
[----:B-1----:R-:W-:Y:S01]  /*0a90*/  IMAD.MOV R24, RZ, RZ, -R2 ;  /* 0x000000ffff187224 */ /* 0x002fe200078e0a02 */
[----:B------:R-:W-:Y:S01]  /*0aa0*/  VOTEU.ALL UP2, P1 ;  /* 0x00000000003f7886 */ /* 0x000fe20000840000 */
[----:B------:R-:W-:Y:S01]  /*0ab0*/  @P3 LEA.HI R0, R65, R65, RZ, 0x1 ;  /* 0x0000004141003211 */ /* 0x000fe200078f08ff */
[----:B------:R-:W1:Y:S02]  /*0ac0*/  FENCE.VIEW.ASYNC.S ;  /* 0x00000000000073c6 */ /* 0x000e640000000000 */
[----:B-1----:R1:W2:Y:S01]  /*0ad0*/  @!UP0 SYNCS.EXCH.64 URZ, [UR8+0x1c0], UR4 ;  /* 0x0001c004083f85b2 */ /* 0x0022a20008000100 */
[----:B------:R-:W-:Y:S01]  /*0ae0*/  ISETP.NE.AND P1, PT, R14, 0x3, PT ;  /* 0x000000030e00780c */ /* 0x000fe20003f25270 */
[----:B0-----:R-:W-:Y:S01]  /*0af0*/  IMAD R9, R21, R24, R6 ;  /* 0x0000001815097224 */ /* 0x001fe200078e0206 */
[----:B------:R-:W-:-:S02]  /*0b00*/  @P3 SHF.R.S32.HI R0, RZ, 0x1, R0 ;  /* 0x00000001ff003819 */ /* 0x000fc40000011400 */
[----:B------:R-:W-:Y:S02]  /*0b10*/  ISETP.EQ.OR P1, PT, R14, RZ, !P1 ;  /* 0x000000ff0e00720c */ /* 0x000fe40004f22670 */
[----:B------:R-:W-:Y:S02]  /*0b20*/  @P3 ISETP.NE.AND P5, PT, R0, R9, PT ;  /* 0x000000090000320c */ /* 0x000fe40003fa5270 */
[----:B------:R-:W-:Y:S02]  /*0b30*/  ISETP.EQ.AND P1, PT, R10, RZ, P1 ;  /* 0x000000ff0a00720c */ /* 0x000fe40000f22270 */
[----:B------:R-:W-:Y:S02]  /*0b40*/  SEL R9, RZ, 0x1, !P0 ;  /* 0x00000001ff097807 */ /* 0x000fe40004000000 */
[----:B------:R-:W-:Y:S02]  /*0b50*/  @P3 SEL R64, RZ, 0x1, P5 ;  /* 0x00000001ff403807 */ /* 0x000fe40002800000 */
[----:B------:R-:W-:Y:S01]  /*0b60*/  SEL R23, RZ, 0x1, !P1 ;  /* 0x00000001ff177807 */ /* 0x000fe20004800000 */
[----:B------:R1:W0:Y:S01]  /*0b70*/  @!UP1 SYNCS.EXCH.64 URZ, [UR8+0x1c8], UR4 ;  /* 0x0001c804083f95b2 */ /* 0x0002220008000100 */
[----:B------:R-:W-:Y:S01]  /*0b80*/  NOP ;  /* 0x0000000000007918 */ /* 0x000fe20000000000 */
[----:B------:R-:W-:-:S02]  /*0b90*/  LOP3.LUT R64, R64, R9, RZ, 0xc0, !PT ;  /* 0x0000000940407212 */ /* 0x000fc400078ec0ff */
[----:B------:R-:W-:Y:S01]  /*0ba0*/  SEL R23, R23, 0x2, P6 ;  /* 0x0000000217177807 */ /* 0x000fe20003000000 */
[----:B------:R1:W3:Y:S01]  /*0bb0*/  @!UP2 SYNCS.EXCH.64 URZ, [UR9+0x1a0], UR6 ;  /* 0x0001a006093fa5b2 */ /* 0x0002e20008000100 */
[----:B------:R1:W4:Y:S01]  /*0bc0*/  @!UP3 SYNCS.EXCH.64 URZ, [UR9+0x1a8], UR6 ;  /* 0x0001a806093fb5b2 */ /* 0x0003220008000100 */
[----:B------:R1:W0:Y:S01]  /*0bd0*/  @!UP4 SYNCS.EXCH.64 URZ, [UR9+0x1b0], UR6 ;  /* 0x0001b006093fc5b2 */ /* 0x0002220008000100 */
[----:B------:R1:W0:Y:S01]  /*0be0*/  @!UP5 SYNCS.EXCH.64 URZ, [UR9+0x1b8], UR6 ;  /* 0x0001b806093fd5b2 */ /* 0x0002220008000100 */
[----:B------:R-:W-:Y:S01]  /*0bf0*/  NOP ;  /* 0x0000000000007918 */ /* 0x000fe20000000000 */
[----:B-12---:R-:W-:Y:S05]  /*0c00*/  @!P2 BRA `(.L_x_4) ;  /* 0x000000000008a947 */ /* 0x006fea0003800000 */
[----:B0--34-:R-:W-:Y:S01]  /*0c10*/  UCGABAR_ARV ;  /* 0x00000000000079c7 */ /* 0x019fe20008000000 */
[----:B------:R-:W-:Y:S05]  /*0c20*/  BRA `(.L_x_5) ;  /* 0x0000000000047947 */ /* 0x000fea0003800000 */
.L_x_4:
[----:B0--34-:R-:W-:Y:S01]  /*0c30*/  NOP ;  /* 0x0000000000007918 */ /* 0x019fe20000000000 */
.L_x_5:
[----:B------:R-:W-:Y:S01]  /*0c40*/  ULDC.64 UR4, c[0x0][0x598] ;  /* 0x0001660000047ab9 */ /* 0x000fe20000000a00 */
[----:B------:R-:W-:Y:S01]  /*0c50*/  ULDC.64 UR36, c[0x0][0x208] ;  /* 0x0000820000247ab9 */ /* 0x000fe20000000a00 */
[----:B------:R-:W-:-:S04]  /*0c60*/  ISETP.NE.U32.AND P0, PT, RZ, UR4, PT ;  /* 0x00000004ff007c0c */ /* 0x000fc8000bf05070 */
[----:B------:R-:W-:-:S13]  /*0c70*/  ISETP.NE.AND.EX P0, PT, RZ, UR5, PT, P0 ;  /* 0x00000005ff007c0c */ /* 0x000fda000bf05300 */
[----:B------:R-:W-:Y:S05]  /*0c80*/  @!P0 BRA `(.L_x_6) ;  /* 0x00000000001c8947 */ /* 0x000fea0003800000 */
[----:B------:R-:W0:Y:S02]  /*0c90*/  LDC.64 R8, c[0x0][0x598] ;  /* 0x00016600ff087b82 */ /* 0x000e240000000a00 */
[----:B0-----:R-:W2:Y:S02]  /*0ca0*/  LDG.E.64 R8, desc[UR36][R8.64] ;  /* 0x0000002408087981 */ /* 0x001ea4000c1e1b00 */
[----:B--2---:R-:W-:-:S04]  /*0cb0*/  ISETP.NE.U32.AND P0, PT, R8, RZ, PT ;  /* 0x000000ff0800720c */ /* 0x004fc80003f05070 */
[----:B------:R-:W-:-:S13]  /*0cc0*/  ISETP.NE.AND.EX P0, PT, R9, RZ, PT, P0 ;  /* 0x000000ff0900720c */ /* 0x000fda0003f05300 */
[----:B------:R-:W-:Y:S05]  /*0cd0*/  @!P0 BRA `(.L_x_6) ;  /* 0x0000000000088947 */ /* 0x000fea0003800000 */
[----:B------:R0:W5:Y:S01]  /*0ce0*/  LD.E R66, desc[UR36][R8.64] ;  /* 0x0000002408427980 */ /* 0x000162000c101900 */
[----:B------:R-:W-:Y:S05]  /*0cf0*/  BRA `(.L_x_7) ;  /* 0x0000000000247947 */ /* 0x000fea0003800000 */
.L_x_6:
[----:B------:R-:W-:Y:S02]  /*0d00*/  ULDC.64 UR4, c[0x0][0x588] ;  /* 0x0001620000047ab9 */ /* 0x000fe40000000a00 */
[----:B------:R-:W-:-:S04]  /*0d10*/  ISETP.NE.U32.AND P0, PT, RZ, UR4, PT ;  /* 0x00000004ff007c0c */ /* 0x000fc8000bf05070 */
[----:B------:R-:W-:-:S13]  /*0d20*/  ISETP.NE.AND.EX P0, PT, RZ, UR5, PT, P0 ;  /* 0x00000005ff007c0c */ /* 0x000fda000bf05300 */
[----:B------:R-:W-:Y:S05]  /*0d30*/  @!P0 BRA `(.L_x_8) ;  /* 0x00000000000c8947 */ /* 0x000fea0003800000 */
[----:B------:R-:W0:Y:S02]  /*0d40*/  LDC.64 R66, c[0x0][0x588] ;  /* 0x00016200ff427b82 */ /* 0x000e240000000a00 */
[----:B0-----:R1:W5:Y:S01]  /*0d50*/  LDG.E R66, desc[UR36][R66.64] ;  /* 0x0000002442427981 */ /* 0x001362000c1e1900 */
[----:B------:R-:W-:Y:S05]  /*0d60*/  BRA `(.L_x_7) ;  /* 0x0000000000087947 */ /* 0x000fea0003800000 */
.L_x_8:
[----:B------:R-:W-:Y:S02]  /*0d70*/  ULDC UR4, c[0x0][0x580] ;  /* 0x0001600000047ab9 */ /* 0x000fe40000000800 */
[----:B------:R-:W-:-:S07]  /*0d80*/  IMAD.U32 R66, RZ, RZ, UR4 ;  /* 0x00000004ff427e24 */ /* 0x000fce000f8e00ff */
.L_x_7:
[----:B------:R-:W-:Y:S02]  /*0d90*/  ULDC.64 UR4, c[0x0][0x5a0] ;  /* 0x0001680000047ab9 */ /* 0x000fe40000000a00 */
[----:B------:R-:W-:-:S04]  /*0da0*/  ISETP.NE.U32.AND P0, PT, RZ, UR4, PT ;  /* 0x00000004ff007c0c */ /* 0x000fc8000bf05070 */
[----:B------:R-:W-:-:S13]  /*0db0*/  ISETP.NE.AND.EX P0, PT, RZ, UR5, PT, P0 ;  /* 0x00000005ff007c0c */ /* 0x000fda000bf05300 */
[----:B------:R-:W-:Y:S05]  /*0dc0*/  @!P0 BRA `(.L_x_9) ;  /* 0x00000000001c8947 */ /* 0x000fea0003800000 */
[----:B0-----:R-:W0:Y:S02]  /*0dd0*/  LDC.64 R8, c[0x0][0x5a0] ;  /* 0x00016800ff087b82 */ /* 0x001e240000000a00 */
[----:B0-----:R-:W2:Y:S02]  /*0de0*/  LDG.E.64 R8, desc[UR36][R8.64] ;  /* 0x0000002408087981 */ /* 0x001ea4000c1e1b00 */
[----:B--2---:R-:W-:-:S04]  /*0df0*/  ISETP.NE.U32.AND P0, PT, R8, RZ, PT ;  /* 0x000000ff0800720c */ /* 0x004fc80003f05070 */
[----:B------:R-:W-:-:S13]  /*0e00*/  ISETP.NE.AND.EX P0, PT, R9, RZ, PT, P0 ;  /* 0x000000ff0900720c */ /* 0x000fda0003f05300 */
[----:B------:R-:W-:Y:S05]  /*0e10*/  @!P0 BRA `(.L_x_9) ;  /* 0x0000000000088947 */ /* 0x000fea0003800000 */
[----:B-1----:R0:W5:Y:S01]  /*0e20*/  LD.E R67, desc[UR36][R8.64] ;  /* 0x0000002408437980 */ /* 0x002162000c101900 */
[----:B------:R-:W-:Y:S05]  /*0e30*/  BRA `(.L_x_10) ;  /* 0x0000000000247947 */ /* 0x000fea0003800000 */
.L_x_9:
[----:B------:R-:W-:Y:S02]  /*0e40*/  ULDC.64 UR4, c[0x0][0x590] ;  /* 0x0001640000047ab9 */ /* 0x000fe40000000a00 */
[----:B------:R-:W-:-:S04]  /*0e50*/  ISETP.NE.U32.AND P0, PT, RZ, UR4, PT ;  /* 0x00000004ff007c0c */ /* 0x000fc8000bf05070 */
[----:B------:R-:W-:-:S13]  /*0e60*/  ISETP.NE.AND.EX P0, PT, RZ, UR5, PT, P0 ;  /* 0x00000005ff007c0c */ /* 0x000fda000bf05300 */
[----:B------:R-:W-:Y:S05]  /*0e70*/  @!P0 BRA `(.L_x_11) ;  /* 0x00000000000c8947 */ /* 0x000fea0003800000 */
[----:B0-----:R-:W1:Y:S02]  /*0e80*/  LDC.64 R8, c[0x0][0x590] ;  /* 0x00016400ff087b82 */ /* 0x001e640000000a00 */
[----:B-1----:R1:W5:Y:S01]  /*0e90*/  LDG.E R67, desc[UR36][R8.64] ;  /* 0x0000002408437981 */ /* 0x002362000c1e1900 */
[----:B------:R-:W-:Y:S05]  /*0ea0*/  BRA `(.L_x_10) ;  /* 0x0000000000087947 */ /* 0x000fea0003800000 */
.L_x_11:
[----:B------:R-:W-:Y:S02]  /*0eb0*/  ULDC UR4, c[0x0][0x584] ;  /* 0x0001610000047ab9 */ /* 0x000fe40000000800 */
[----:B-1----:R-:W-:-:S07]  /*0ec0*/  IMAD.U32 R67, RZ, RZ, UR4 ;  /* 0x00000004ff437e24 */ /* 0x002fce000f8e00ff */
.L_x_10:
[----:B------:R-:W2:Y:S01]  /*0ed0*/  LDC R2, c[0x0][0x65c] ;  /* 0x00019700ff027b82 */ /* 0x000ea20000000800 */
[----:B------:R-:W-:Y:S01]  /*0ee0*/  ULDC UR6, c[0x0][0x28c] ;  /* 0x0000a30000067ab9 */ /* 0x000fe20000000800 */
[----:B------:R-:W-:Y:S01]  /*0ef0*/  ISETP.NE.AND P0, PT, R10, 0x2, PT ;  /* 0x000000020a00780c */ /* 0x000fe20003f05270 */
[----:B------:R-:W-:Y:S01]  /*0f00*/  UIADD3 UR6, UR6, 0x1f, URZ ;  /* 0x0000001f06067890 */ /* 0x000fe2000fffe03f */
[----:B01----:R-:W-:Y:S01]  /*0f10*/  IMAD.U32 R8, RZ, RZ, UR12 ;  /* 0x0000000cff087e24 */ /* 0x003fe2000f8e00ff */
[----:B------:R-:W-:Y:S01]  /*0f20*/  UMOV UR38, URZ ;  /* 0x0000003f00267c82 */ /* 0x000fe20008000000 */
[----:B------:R-:W-:Y:S01]  /*0f30*/  UMOV UR39, URZ ;  /* 0x0000003f00277c82 */ /* 0x000fe20008000000 */
[----:B------:R-:W-:Y:S01]  /*0f40*/  USHF.R.S32.HI UR7, URZ, 0x1f, UR6 ;  /* 0x0000001f3f077899 */ /* 0x000fe20008011406 */
[----:B------:R-:W-:-:S03]  /*0f50*/  ULDC.64 UR8, c[0x0][0x650] ;  /* 0x0001940000087ab9 */ /* 0x000fc60000000a00 */
[----:B------:R-:W-:-:S04]  /*0f60*/  ULEA.HI UR7, UR7, UR6, URZ, 0x5 ;  /* 0x0000000607077291 */ /* 0x000fc8000f8f283f */
[----:B------:R-:W-:Y:S01]  /*0f70*/  USHF.R.S32.HI UR40, URZ, 0x5, UR7 ;  /* 0x000000053f287899 */ /* 0x000fe20008011407 */
[----:B--2---:R-:W-:-:S13]  /*0f80*/  ISETP.NE.AND P1, PT, R2, 0x1, PT ;  /* 0x000000010200780c */ /* 0x004fda0003f25270 */
[----:B------:R-:W0:Y:S01]  /*0f90*/  @P1 LDC R17, c[0x0][0x10] ;  /* 0x00000400ff111b82 */ /* 0x000e220000000800 */
[----:B------:R-:W-:Y:S02]  /*0fa0*/  @P1 IMAD.MOV.U32 R7, RZ, RZ, RZ ;  /* 0x000000ffff071224 */ /* 0x000fe400078e00ff */
[----:B------:R-:W-:-:S05]  /*0fb0*/  @P1 IMAD.MOV.U32 R9, RZ, RZ, RZ ;  /* 0x000000ffff091224 */ /* 0x000fca00078e00ff */
[----:B------:R-:W1:Y:S01]  /*0fc0*/  @!P1 LDC R11, c[0x0][0xc] ;  /* 0x00000300ff0b9b82 */ /* 0x000e620000000800 */
[----:B------:R-:W-:Y:S01]  /*0fd0*/  ULDC UR4, c[0x0][0xc] ;  /* 0x0000030000047ab9 */ /* 0x000fe20000000800 */
[----:B------:R-:W-:Y:S02]  /*0fe0*/  ULDC UR5, c[0x0][0x10] ;  /* 0x0000040000057ab9 */ /* 0x000fe40000000800 */
[----:B------:R-:W-:-:S04]  /*0ff0*/  UIMAD.WIDE.U32 UR4, UR4, UR5, URZ ;  /* 0x00000005040472a5 */ /* 0x000fc8000f8e003f */
[----:B------:R-:W2:Y:S01]  /*1000*/  LDC R0, c[0x0][0x14] ;  /* 0x00000500ff007b82 */ /* 0x000ea20000000800 */
[----:B0-----:R-:W-:-:S04]  /*1010*/  @P1 IMAD.WIDE.U32 R16, R17, UR12, R6 ;  /* 0x0000000c11101c25 */ /* 0x001fc8000f8e0006 */
[----:B------:R-:W-:Y:S02]  /*1020*/  @P1 IMAD.IADD R17, R17, 0x1, R9 ;  /* 0x0000000111111824 */ /* 0x000fe400078e0209 */
[----:B------:R-:W-:Y:S02]  /*1030*/  IMAD.MOV.U32 R9, RZ, RZ, RZ ;  /* 0x000000ffff097224 */ /* 0x000fe400078e00ff */
[----:B-1----:R-:W-:-:S04]  /*1040*/  @!P1 IMAD.WIDE.U32 R8, R6, R11, R8 ;  /* 0x0000000b06089225 */ /* 0x002fc800078e0008 */
[----:B------:R-:W-:Y:S02]  /*1050*/  @!P1 IMAD.MOV.U32 R16, RZ, RZ, R8 ;  /* 0x000000ffff109224 */ /* 0x000fe400078e0008 */
[----:B--2---:R-:W-:-:S04]  /*1060*/  IMAD.WIDE.U32 R12, R0, UR4, RZ ;  /* 0x00000004000c7c25 */ /* 0x004fc8000f8e00ff */
[----:B------:R-:W-:Y:S01]  /*1070*/  IMAD R10, R0, UR5, RZ ;  /* 0x00000005000a7c24 */ /* 0x000fe2000f8e02ff */
[----:B------:R0:W-:Y:S01]  /*1080*/  STL.64 [R1], R12 ;  /* 0x0000000c01007387 */ /* 0x0001e20000100a00 */
[----:B------:R-:W-:Y:S02]  /*1090*/  @!P1 IMAD.MOV.U32 R17, RZ, RZ, R9 ;  /* 0x000000ffff119224 */ /* 0x000fe400078e0009 */
[----:B------:R-:W-:Y:S01]  /*10a0*/  IMAD.IADD R0, R13, 0x1, R10 ;  /* 0x000000010d007824 */ /* 0x000fe200078e020a */
[----:B------:R-:W-:Y:S06]  /*10b0*/  @P0 BRA `(.L_x_12) ;  /* 0x0000000000200947 */ /* 0x000fec0003800000 */
[----:B------:R-:W-:Y:S01]  /*10c0*/  UISETP.GE.U32.AND UP0, UPT, UR40, 0x19, UPT ;  /* 0x000000192800788c */ /* 0x000fe2000bf06070 */
[----:B------:R-:W-:Y:S01]  /*10d0*/  IADD3 R16, P0, R16, R12, RZ ;  /* 0x0000000c10107210 */ /* 0x000fe20007f1e0ff */
[----:B------:R-:W-:Y:S01]  /*10e0*/  UIMAD.WIDE.U32 UR4, UR40, 0x51eb851f, URZ ;  /* 0x51eb851f280478a5 */ /* 0x000fe2000f8e003f */
[----:B------:R-:W-:-:S03]  /*10f0*/  UMOV UR39, URZ ;  /* 0x0000003f00277c82 */ /* 0x000fc60008000000 */
[----:B------:R-:W-:Y:S01]  /*1100*/  USHF.R.U32.HI UR4, URZ, 0x3, UR5 ;  /* 0x000000033f047899 */ /* 0x000fe20008011605 */
[----:B------:R-:W-:-:S03]  /*1110*/  IMAD.X R17, R0, 0x1, R17, P0 ;  /* 0x0000000100117824 */ /* 0x000fc600000e0611 */
[----:B------:R-:W-:Y:S02]  /*1120*/  UIMAD UR38, UR4, -0x19, UR40 ;  /* 0xffffffe7042678a4 */ /* 0x000fe4000f8e0228 */
[----:B------:R-:W-:-:S12]  /*1130*/  @UP0 ULOP3.LUT UR39, UR4, 0x1, URZ, 0xc0, !UPT ;  /* 0x0000000104270892 */ /* 0x000fd8000f8ec03f */
.L_x_12:
[----:B------:R-:W-:Y:S01]  /*1140*/  ISETP.GE.U32.AND P0, PT, R16, UR8, PT ;  /* 0x0000000810007c0c */ /* 0x000fe2000bf06070 */
[----:B------:R-:W-:Y:S01]  /*1150*/  IMAD.MOV.U32 R22, RZ, RZ, -0x1 ;  /* 0xffffffffff167424 */ /* 0x000fe200078e00ff */
[----:B------:R-:W-:Y:S01]  /*1160*/  PRMT R8, RZ, 0x7610, R8 ;  /* 0x00007610ff087816 */ /* 0x000fe20000000008 */
[----:B------:R-:W-:Y:S01]  /*1170*/  IMAD.MOV.U32 R18, RZ, RZ, -0x1 ;  /* 0xffffffffff127424 */ /* 0x000fe200078e00ff */
[----:B------:R-:W-:Y:S01]  /*1180*/  ISETP.GE.U32.AND.EX P0, PT, R17, UR9, PT, P0 ;  /* 0x0000000911007c0c */ /* 0x000fe2000bf06100 */
[----:B------:R-:W-:-:S12]  /*1190*/  IMAD.MOV.U32 R19, RZ, RZ, -0x1 ;  /* 0xffffffffff137424 */ /* 0x000fd800078e00ff */
[----:B------:R-:W-:Y:S05]  /*11a0*/  @P0 BRA `(.L_x_13) ;  /* 0x0000000400240947 */ /* 0x000fea0003800000 */
[----:B------:R-:W1:Y:S01]  /*11b0*/  LDC.64 R18, c[0x0][0x628] ;  /* 0x00018a00ff127b82 */ /* 0x000e620000000a00 */
[----:B------:R-:W-:Y:S02]  /*11c0*/  IMAD.MOV.U32 R8, RZ, RZ, R16 ;  /* 0x000000ffff087224 */ /* 0x000fe400078e0010 */
[----:B------:R-:W-:-:S05]  /*11d0*/  IMAD.MOV.U32 R9, RZ, RZ, R17 ;  /* 0x000000ffff097224 */ /* 0x000fca00078e0011 */
[----:B------:R-:W2:Y:S08]  /*11e0*/  LDC R22, c[0x0][0x630] ;  /* 0x00018c00ff167b82 */ /* 0x000eb00000000800 */
[----:B------:R-:W3:Y:S01]  /*11f0*/  LDC.64 R26, c[0x0][0x620] ;  /* 0x00018800ff1a7b82 */ /* 0x000ee20000000a00 */
[----:B-1----:R-:W-:-:S04]  /*1200*/  ISETP.NE.U32.AND P0, PT, R18, RZ, PT ;  /* 0x000000ff1200720c */ /* 0x002fc80003f05070 */
[----:B------:R-:W-:-:S13]  /*1210*/  ISETP.NE.AND.EX P0, PT, R19, RZ, PT, P0 ;  /* 0x000000ff1300720c */ /* 0x000fda0003f05300 */
[----:B--23--:R-:W-:Y:S05]  /*1220*/  @!P0 BRA `(.L_x_14) ;  /* 0x0000000000288947 */ /* 0x00cfea0003800000 */
[----:B0-----:R-:W0:Y:S02]  /*1230*/  LDC R13, c[0x0][0x634] ;  /* 0x00018d00ff0d7b82 */ /* 0x001e240000000800 */
[----:B0-----:R-:W-:-:S05]  /*1240*/  IADD3 R13, P0, R16, R13, RZ ;  /* 0x0000000d100d7210 */ /* 0x001fca0007f1e0ff */
[----:B------:R-:W-:-:S04]  /*1250*/  IMAD.X R15, RZ, RZ, R17, P0 ;  /* 0x000000ffff0f7224 */ /* 0x000fc800000e0611 */
[----:B------:R-:W-:-:S04]  /*1260*/  IMAD.WIDE.U32 R8, R15, R18, RZ ;  /* 0x000000120f087225 */ /* 0x000fc800078e00ff */
[----:B------:R-:W-:-:S04]  /*1270*/  IMAD.WIDE.U32 R10, P0, R13, R19, R8 ;  /* 0x000000130d0a7225 */ /* 0x000fc80007800008 */
[----:B------:R-:W-:-:S04]  /*1280*/  IMAD.WIDE.U32 R8, R13, R18, RZ ;  /* 0x000000120d087225 */ /* 0x000fc800078e00ff */
[----:B------:R-:W-:Y:S01]  /*1290*/  IMAD.X R13, RZ, RZ, RZ, P0 ;  /* 0x000000ffff0d7224 */ /* 0x000fe200000e06ff */
[----:B------:R-:W-:Y:S01]  /*12a0*/  IADD3 RZ, P0, R9, R10, RZ ;  /* 0x0000000a09ff7210 */ /* 0x000fe20007f1e0ff */
[----:B------:R-:W-:-:S04]  /*12b0*/  IMAD.MOV.U32 R12, RZ, RZ, R11 ;  /* 0x000000ffff0c7224 */ /* 0x000fc800078e000b */
[----:B------:R-:W-:-:S08]  /*12c0*/  IMAD.WIDE.U32.X R8, R15, R19, R12, P0 ;  /* 0x000000130f087225 */ /* 0x000fd000000e040c */
.L_x_14:
[----:B------:R-:W1:Y:S01]  /*12d0*/  LDC.64 R28, c[0x0][0x640] ;  /* 0x00019000ff1c7b82 */ /* 0x000e620000000a00 */
[-CC-:B------:R-:W-:Y:S01]  /*12e0*/  SHF.R.U64 R32, R8, R22.reuse, R9.reuse ;  /* 0x0000001608207219 */ /* 0x180fe20000001209 */
[----:B------:R-:W-:Y:S01]  /*12f0*/  IMAD.MOV.U32 R31, RZ, RZ, 0x1 ;  /* 0x00000001ff1f7424 */ /* 0x000fe200078e00ff */
[----:B------:R-:W-:Y:S02]  /*1300*/  SHF.R.U32.HI R8, RZ, R22, R9 ;  /* 0x00000016ff087219 */ /* 0x000fe40000011609 */
[----:B------:R-:W-:-:S03]  /*1310*/  IADD3 R11, P0, RZ, -R32, RZ ;  /* 0x80000020ff0b7210 */ /* 0x000fc60007f1e0ff */
[----:B0-----:R-:W0:Y:S02]  /*1320*/  LDC R12, c[0x0][0x618] ;  /* 0x00018600ff0c7b82 */ /* 0x001e240000000800 */
[----:B------:R-:W-:-:S04]  /*1330*/  IMAD.X R9, RZ, RZ, ~R8, P0 ;  /* 0x000000ffff097224 */ /* 0x000fc800000e0e08 */
[-C--:B------:R-:W-:Y:S02]  /*1340*/  IMAD R10, R9, R26.reuse, RZ ;  /* 0x0000001a090a7224 */ /* 0x080fe400078e02ff */
[----:B------:R-:W2:Y:S01]  /*1350*/  LDC R13, c[0x0][0x608] ;  /* 0x00018200ff0d7b82 */ /* 0x000ea20000000800 */
[----:B------:R-:W-:-:S04]  /*1360*/  IMAD.WIDE.U32 R8, R11, R26, R16 ;  /* 0x0000001a0b087225 */ /* 0x000fc800078e0010 */
[----:B------:R-:W-:-:S03]  /*1370*/  IMAD R11, R11, R27, R10 ;  /* 0x0000001b0b0b7224 */ /* 0x000fc600078e020a */
[----:B------:R-:W3:Y:S01]  /*1380*/  LDC R18, c[0x0][0x658] ;  /* 0x00019600ff127b82 */ /* 0x000ee20000000800 */
[----:B------:R-:W-:Y:S01]  /*1390*/  IMAD.IADD R9, R9, 0x1, R11 ;  /* 0x0000000109097824 */ /* 0x000fe200078e020b */
[----:B-1----:R-:W-:Y:S01]  /*13a0*/  ISETP.NE.U32.AND P0, PT, R28, RZ, PT ;  /* 0x000000ff1c00720c */ /* 0x002fe20003f05070 */
[----:B------:R-:W-:-:S03]  /*13b0*/  IMAD.MOV.U32 R11, RZ, RZ, -0x1 ;  /* 0xffffffffff0b7424 */ /* 0x000fc600078e00ff */
[----:B------:R-:W-:Y:S02]  /*13c0*/  ISETP.NE.AND.EX P0, PT, R29, RZ, PT, P0 ;  /* 0x000000ff1d00720c */ /* 0x000fe40003f05300 */
[----:B------:R-:W1:Y:S01]  /*13d0*/  LDC R27, c[0x0][0x600] ;  /* 0x00018000ff1b7b82 */ /* 0x000e620000000800 */
[-CC-:B0-----:R-:W-:Y:S02]  /*13e0*/  SHF.R.U64 R25, R8, R12.reuse, R9.reuse ;  /* 0x0000000c08197219 */ /* 0x181fe40000001209 */
[----:B------:R-:W-:-:S05]  /*13f0*/  SHF.R.U32.HI R8, RZ, R12, R9 ;  /* 0x0000000cff087219 */ /* 0x000fca0000011609 */
[----:B------:R-:W0:Y:S01]  /*1400*/  LDC R22, c[0x0][0x648] ;  /* 0x00019200ff167b82 */ /* 0x000e220000000800 */
[-CC-:B--2---:R-:W-:Y:S02]  /*1410*/  SHF.R.U64 R34, R25, R13.reuse, R8.reuse ;  /* 0x0000000d19227219 */ /* 0x184fe40000001208 */
[----:B------:R-:W-:-:S05]  /*1420*/  SHF.R.U32.HI R9, RZ, R13, R8 ;  /* 0x0000000dff097219 */ /* 0x000fca0000011608 */
[----:B------:R-:W2:Y:S01]  /*1430*/  LDC R26, c[0x0][0x638] ;  /* 0x00018e00ff1a7b82 */ /* 0x000ea20000000800 */
[-C--:B---3--:R-:W-:Y:S02]  /*1440*/  SHF.L.U32 R8, R11, R18.reuse, RZ ;  /* 0x000000120b087219 */ /* 0x088fe400000006ff */
[--C-:B------:R-:W-:Y:S02]  /*1450*/  SHF.R.U64 R36, R34, R18, R9.reuse ;  /* 0x0000001222247219 */ /* 0x100fe40000001209 */
[----:B------:R-:W-:Y:S02]  /*1460*/  LOP3.LUT R15, RZ, R8, RZ, 0x33, !PT ;  /* 0x00000008ff0f7212 */ /* 0x000fe400078e33ff */
[----:B------:R-:W-:Y:S01]  /*1470*/  SHF.R.U32.HI R9, RZ, R18, R9 ;  /* 0x00000012ff097219 */ /* 0x000fe20000011609 */
[----:B------:R-:W3:Y:S01]  /*1480*/  LDC R30, c[0x0][0x610] ;  /* 0x00018400ff1e7b82 */ /* 0x000ee20000000800 */
[----:B------:R-:W-:Y:S01]  /*1490*/  IMAD.MOV.U32 R8, RZ, RZ, R36 ;  /* 0x000000ffff087224 */ /* 0x000fe200078e0024 */
[----:B------:R-:W-:Y:S06]  /*14a0*/  @!P0 BRA `(.L_x_15) ;  /* 0x0000000000288947 */ /* 0x000fec0003800000 */
[----:B------:R-:W4:Y:S02]  /*14b0*/  LDC R13, c[0x0][0x64c] ;  /* 0x00019300ff0d7b82 */ /* 0x000f240000000800 */
[----:B----4-:R-:W-:-:S05]  /*14c0*/  IADD3 R13, P0, R36, R13, RZ ;  /* 0x0000000d240d7210 */ /* 0x010fca0007f1e0ff */
        /* <DEDUP_REMOVED lines=8> */
.L_x_15:
[----:B0-----:R-:W-:Y:S01]  /*1550*/  SHF.R.U64 R9, R8, R22, R9 ;  /* 0x0000001608097219 */ /* 0x001fe20000001209 */
[----:B-1----:R-:W-:Y:S01]  /*1560*/  VIADD R10, R27, 0xffffffff ;  /* 0xffffffff1b0a7836 */ /* 0x002fe20000000000 */
[----:B------:R-:W-:Y:S01]  /*1570*/  SHF.L.U32 R7, R31, R18, RZ ;  /* 0x000000121f077219 */ /* 0x000fe200000006ff */
[----:B------:R-:W-:Y:S01]  /*1580*/  @P1 IMAD R20, R21, R24, R6 ;  /* 0x0000001815141224 */ /* 0x000fe200078e0206 */
[----:B------:R-:W-:Y:S01]  /*1590*/  LOP3.LUT R8, R34, R15, RZ, 0xc0, !PT ;  /* 0x0000000f22087212 */ /* 0x000fe200078ec0ff */
[----:B------:R-:W-:Y:S01]  /*15a0*/  IMAD.MOV R11, RZ, RZ, -R9 ;  /* 0x000000ffff0b7224 */ /* 0x000fe200078e0a09 */
[----:B------:R-:W-:Y:S01]  /*15b0*/  LOP3.LUT R10, R25, R10, RZ, 0xc0, !PT ;  /* 0x0000000a190a7212 */ /* 0x000fe200078ec0ff */
[----:B------:R-:W-:Y:S02]  /*15c0*/  IMAD.MOV.U32 R19, RZ, RZ, R32 ;  /* 0x000000ffff137224 */ /* 0x000fe400078e0020 */
[----:B------:R-:W-:Y:S02]  /*15d0*/  IMAD R7, R7, R9, R8 ;  /* 0x0000000907077224 */ /* 0x000fe400078e0208 */
[----:B--2---:R-:W-:-:S02]  /*15e0*/  IMAD R6, R11, R26, R36 ;  /* 0x0000001a0b067224 */ /* 0x004fc400078e0224 */
[----:B---3--:R-:W-:Y:S02]  /*15f0*/  IMAD R22, R7, R30, R20 ;  /* 0x0000001e07167224 */ /* 0x008fe400078e0214 */
[----:B------:R-:W-:Y:S02]  /*1600*/  IMAD R7, R6, R27, R10 ;  /* 0x0000001b06077224 */ /* 0x000fe400078e020a */
[----:B------:R-:W-:-:S03]  /*1610*/  IMAD.MOV.U32 R8, RZ, RZ, 0x1 ;  /* 0x00000001ff087424 */ /* 0x000fc600078e00ff */
[----:B------:R-:W-:Y:S02]  /*1620*/  SEL R18, R7, R22, !P1 ;  /* 0x0000001607127207 */ /* 0x000fe40004800000 */
[----:B------:R-:W-:-:S07]  /*1630*/  SEL R22, R22, R7, !P1 ;  /* 0x0000000716167207 */ /* 0x000fce0004800000 */
.L_x_13:
[----:B------:R-:W-:Y:S05]  /*1640*/  @!P2 BRA `(.L_x_16) ;  /* 0x00000000000ca947 */ /* 0x000fea0003800000 */
[----:B------:R-:W-:Y:S01]  /*1650*/  UCGABAR_WAIT ;  /* 0x0000000000007dc7 */ /* 0x000fe20008000000 */
[----:B------:R-:W-:Y:S01]  /*1660*/  CCTL.IVALL ;  /* 0x00000000ff00798f */ /* 0x000fe20002000000 */
[----:B------:R-:W-:Y:S05]  /*1670*/  BRA `(.L_x_17) ;  /* 0x0000000000047947 */ /* 0x000fea0003800000 */
.L_x_16:
[----:B------:R-:W-:Y:S06]  /*1680*/  BAR.SYNC.DEFER_BLOCKING 0x0 ;  /* 0x0000000000007b1d */ /* 0x000fec0000010000 */
.L_x_17:
[----:B------:R-:W-:Y:S05]  /*1690*/  @!P4 BRA `(.L_x_18) ;  /* 0x0000004000dcc947 */ /* 0x000fea0003800000 */
[----:B------:R-:W-:-:S13]  /*16a0*/  ISETP.GT.U32.AND P0, PT, R33, 0x1, PT ;  /* 0x000000012100780c */ /* 0x000fda0003f04070 */
[----:B------:R-:W-:Y:S05]  /*16b0*/  @P0 EXIT ;  /* 0x000000000000094d */ /* 0x000fea0003800000 */
.L_x_19:
[----:B------:R-:W-:-:S08]  /*16c0*/  NOP ;  /* 0x0000000000007918 */ /* 0x000fd00000000000 */
[----:B------:R-:W1:Y:S02]  /*16d0*/  USETMAXREG.TRY_ALLOC.CTAPOOL UP0, 0xe8 ;  /* 0x000000e8000079c8 */ /* 0x000e640008000600 */
[----:B-1----:R-:W-:-:S13]  /*16e0*/  PLOP3.LUT P0, PT, PT, PT, UP0, 0x80, 0x0 ;  /* 0x000000000000781c */ /* 0x002fda0003f0f008 */
[----:B------:R-:W-:Y:S05]  /*16f0*/  @!P0 BRA `(.L_x_19) ;  /* 0xfffffffc00f08947 */ /* 0x000fea000383ffff */
[----:B------:R-:W-:-:S13]  /*1700*/  LOP3.LUT P0, RZ, R8, 0xff, RZ, 0xc0, !PT ;  /* 0x000000ff08ff7812 */ /* 0x000fda000780c0ff */
[----:B------:R-:W-:Y:S05]  /*1710*/  @!P0 EXIT ;  /* 0x000000000000894d */ /* 0x000fea0003800000 */
[----:B------:R-:W2:Y:S01]  /*1720*/  LDL.64 R10, [R1] ;  /* 0x00000000010a7983 */ /* 0x000ea20000100a00 */
[----:B------:R-:W1:Y:S01]  /*1730*/  S2UR UR4, SR_CgaCtaId ;  /* 0x00000000000479c3 */ /* 0x000e620000008800 */
[CC--:B------:R-:W-:Y:S01]  /*1740*/  LEA.HI R5, R3.reuse, R4.reuse, RZ, 0x2 ;  /* 0x0000000403057211 */ /* 0x0c0fe200078f10ff */
[----:B------:R-:W-:Y:S01]  /*1750*/  UMOV UR41, 0x400 ;  /* 0x0000040000297882 */ /* 0x000fe20000000000 */
[----:B------:R-:W-:Y:S01]  /*1760*/  LEA.HI R3, R3, R4, RZ, 0x5 ;  /* 0x0000000403037211 */ /* 0x000fe200078f28ff */
[----:B------:R-:W-:Y:S01]  /*1770*/  UISETP.LT.AND UP0, UPT, UR40, 0x1, UPT ;  /* 0x000000012800788c */ /* 0x000fe2000bf01270 */
[--C-:B------:R-:W-:Y:S01]  /*1780*/  SHF.R.S32.HI R68, RZ, 0x2, R5.reuse ;  /* 0x00000002ff447819 */ /* 0x100fe20000011405 */
[----:B------:R-:W-:Y:S01]  /*1790*/  UIADD3 UR5, UR43, -0x1, URZ ;  /* 0xffffffff2b057890 */ /* 0x000fe2000fffe03f */
[----:B------:R-:W-:Y:S01]  /*17a0*/  SHF.R.S32.HI R7, RZ, 0x1f, R5 ;  /* 0x0000001fff077819 */ /* 0x000fe20000011405 */
[----:B------:R-:W3:Y:S01]  /*17b0*/  LDC R72, c[0x0][0x658] ;  /* 0x00019600ff487b82 */ /* 0x000ee20000000800 */
[----:B------:R-:W-:Y:S01]  /*17c0*/  SHF.R.S32.HI R3, RZ, 0x5, R3 ;  /* 0x00000005ff037819 */ /* 0x000fe20000011403 */
[----:B------:R-:W-:Y:S01]  /*17d0*/  USEL UR42, UR40, 0x1, UP0 ;  /* 0x00000001282a7887 */ /* 0x000fe20008000000 */
[----:B------:R-:W-:Y:S01]  /*17e0*/  LEA.HI R7, R7, R68, RZ, 0x3 ;  /* 0x0000004407077211 */ /* 0x000fe200078f18ff */
[----:B------:R-:W-:Y:S01]  /*17f0*/  UISETP.NE.AND UP0, UPT, UR5, URZ, UPT ;  /* 0x0000003f0500728c */ /* 0x000fe2000bf05270 */
[----:B------:R-:W-:Y:S01]  /*1800*/  LOP3.LUT R5, R5, 0xfffffffc, RZ, 0xc0, !PT ;  /* 0xfffffffc05057812 */ /* 0x000fe200078ec0ff */
[----:B------:R-:W-:Y:S01]  /*1810*/  ULDC UR8, c[0x0][0x284] ;  /* 0x0000a10000087ab9 */ /* 0x000fe20000000800 */
[----:B------:R-:W-:Y:S01]  /*1820*/  LOP3.LUT R7, R7, 0xfffffff8, RZ, 0xc0, !PT ;  /* 0xfffffff807077812 */ /* 0x000fe200078ec0ff */
[----:B------:R-:W4:Y:S01]  /*1830*/  LDC.64 R74, c[0x0][0x5c8] ;  /* 0x00017200ff4a7b82 */ /* 0x000f220000000a00 */
[----:B------:R-:W-:Y:S01]  /*1840*/  USEL UR7, URZ, 0x1, UP0 ;  /* 0x000000013f077887 */ /* 0x000fe20008000000 */
[----:B------:R-:W-:Y:S01]  /*1850*/  IMAD.IADD R5, R4, 0x1, -R5 ;  /* 0x0000000104057824 */ /* 0x000fe200078e0a05 */
[----:B------:R-:W-:Y:S01]  /*1860*/  LOP3.LUT R79, R23, 0x1, RZ, 0xfc, !PT ;  /* 0x00000001174f7812 */ /* 0x000fe200078efcff */
[----:B------:R-:W-:Y:S01]  /*1870*/  IMAD.IADD R68, R68, 0x1, -R7 ;  /* 0x0000000144447824 */ /* 0x000fe200078e0a07 */
[----:B------:R-:W-:Y:S01]  /*1880*/  USHF.L.U32 UR47, UR40, 0x1, URZ ;  /* 0x00000001282f7899 */ /* 0x000fe2000800063f */
[----:B------:R-:W-:Y:S01]  /*1890*/  IMAD.MOV.U32 R7, RZ, RZ, 0x1 ;  /* 0x00000001ff077424 */ /* 0x000fe200078e00ff */
[----:B------:R-:W-:Y:S01]  /*18a0*/  UIADD3 UR42, -UR42, UR40, URZ ;  /* 0x000000282a2a7290 */ /* 0x000fe2000fffe13f */
[----:B------:R-:W0:Y:S01]  /*18b0*/  LDC R6, c[0x0][0x288] ;  /* 0x0000a200ff067b82 */ /* 0x000e220000000800 */
[--C-:B------:R-:W-:Y:S01]  /*18c0*/  SHF.R.S32.HI R69, RZ, 0x1f, R68.reuse ;  /* 0x0000001fff457819 */ /* 0x100fe20000011444 */
[----:B-1----:R-:W-:Y:S01]  /*18d0*/  ULEA UR41, UR4, UR41, 0x18 ;  /* 0x0000002904297291 */ /* 0x002fe2000f8ec03f */
[--C-:B------:R-:W-:Y:S01]  /*18e0*/  IMAD R78, R3, -0x10, -R68.reuse ;  /* 0xfffffff0034e7824 */ /* 0x100fe200078e0a44 */
[----:B------:R-:W-:Y:S01]  /*18f0*/  USHF.L.U32 UR4, UR5, 0x3, URZ ;  /* 0x0000000305047899 */ /* 0x000fe2000800063f */
[----:B------:R-:W-:Y:S01]  /*1900*/  IMAD.SHL.U32 R70, R5, 0x2, RZ ;  /* 0x0000000205467824 */ /* 0x000fe200078e00ff */
[----:B------:R-:W-:Y:S01]  /*1910*/  UIADD3 UR5, UR41, 0x19280, URZ ;  /* 0x0001928029057890 */ /* 0x000fe2000fffe03f */
[----:B------:R-:W-:Y:S01]  /*1920*/  IMAD.WIDE R68, R3, 0x10, R68 ;  /* 0x0000001003447825 */ /* 0x000fe200078e0244 */
[----:B------:R-:W-:-:S02]  /*1930*/  UIADD3 UR6, UR41, 0x280, URZ ;  /* 0x0000028029067890 */ /* 0x000fc4000fffe03f */
[----:B------:R-:W-:Y:S01]  /*1940*/  USHF.R.U32.HI UR5, URZ, 0x4, UR5 ;  /* 0x000000043f057899 */ /* 0x000fe20008011605 */
[----:B------:R-:W-:Y:S01]  /*1950*/  IMAD.MOV.U32 R3, RZ, RZ, -0x1 ;  /* 0xffffffffff037424 */ /* 0x000fe200078e00ff */
[----:B------:R-:W-:Y:S01]  /*1960*/  USHF.R.U32.HI UR6, URZ, 0x4, UR6 ;  /* 0x000000043f067899 */ /* 0x000fe20008011606 */
[----:B------:R-:W-:Y:S01]  /*1970*/  IMAD.U32 R82, RZ, RZ, UR7 ;  /* 0x00000007ff527e24 */ /* 0x000fe2000f8e00ff */
[----:B------:R-:W-:Y:S01]  /*1980*/  UIADD3 UR48, UR41, 0x1a0, URZ ;  /* 0x000001a029307890 */ /* 0x000fe2000fffe03f */
[----:B------:R-:W-:Y:S01]  /*1990*/  SHF.R.S32.HI R71, RZ, 0x1f, R70 ;  /* 0x0000001fff477819 */ /* 0x000fe20000011446 */
[----:B------:R-:W-:Y:S01]  /*19a0*/  ULOP3.LUT UR4, UR4, 0x8, URZ, 0xc0, !UPT ;  /* 0x0000000804047892 */ /* 0x000fe2000f8ec03f */
[-C--:B---3--:R-:W-:Y:S01]  /*19b0*/  SHF.L.U32 R3, R3, R72.reuse, RZ ;  /* 0x0000004803037219 */ /* 0x088fe200000006ff */
[----:B------:R-:W-:Y:S01]  /*19c0*/  ULOP3.LUT UR5, UR5, 0x3fff, URZ, 0xc0, !UPT ;  /* 0x00003fff05057892 */ /* 0x000fe2000f8ec03f */
[C---:B----4-:R-:W-:Y:S01]  /*19d0*/  SHF.L.U64.HI R73, R74.reuse, 0x3, R75 ;  /* 0x000000034a497819 */ /* 0x050fe2000001024b */
[----:B------:R-:W-:Y:S01]  /*19e0*/  ULOP3.LUT UR6, UR6, 0x3fff, URZ, 0xc0, !UPT ;  /* 0x00003fff06067892 */ /* 0x000fe2000f8ec03f */
[----:B------:R-:W-:Y:S01]  /*19f0*/  SHF.L.U32 R72, R7, R72, RZ ;  /* 0x0000004807487219 */ /* 0x000fe200000006ff */
[----:B------:R-:W-:Y:S01]  /*1a00*/  IMAD.SHL.U32 R74, R74, 0x8, RZ ;  /* 0x000000084a4a7824 */ /* 0x000fe200078e00ff */
[----:B------:R-:W-:Y:S01]  /*1a10*/  LOP3.LUT R77, RZ, R3, RZ, 0x33, !PT ;  /* 0x00000003ff4d7212 */ /* 0x000fe200078e33ff */
[----:B0-----:R-:W-:Y:S01]  /*1a20*/  IMAD R75, R5, -0x2, R6 ;  /* 0xfffffffe054b7824 */ /* 0x001fe200078e0206 */
[----:B------:R-:W-:Y:S01]  /*1a30*/  ULEA UR43, UR43, UR48, 0x3 ;  /* 0x000000302b2b7291 */ /* 0x000fe2000f8e183f */
[----:B------:R-:W-:Y:S01]  /*1a40*/  VIADD R78, R78, UR8 ;  /* 0x000000084e4e7c36 */ /* 0x000fe20008000000 */
[----:B------:R-:W-:-:S02]  /*1a50*/  ULOP3.LUT UR49, UR4, 0x8, URZ, 0x3c, !UPT ;  /* 0x0000000804317892 */ /* 0x000fc4000f8e3c3f */
[----:B------:R-:W-:Y:S02]  /*1a60*/  ULOP3.LUT UR44, UR4, 0x18, URZ, 0x3c, !UPT ;  /* 0x00000018042c7892 */ /* 0x000fe4000f8e3c3f */
[----:B------:R-:W-:Y:S02]  /*1a70*/  ULOP3.LUT UR45, UR5, 0x10000, URZ, 0xfc, !UPT ;  /* 0x00010000052d7892 */ /* 0x000fe4000f8efc3f */
[----:B------:R-:W-:Y:S01]  /*1a80*/  ULOP3.LUT UR46, UR6, 0x10000, URZ, 0xfc, !UPT ;  /* 0x00010000062e7892 */ /* 0x000fe2000f8efc3f */
[----:B--2---:R-:W-:-:S11]  /*1a90*/  SHF.L.U64.HI R76, R10, 0x1, R0 ;  /* 0x000000010a4c7819 */ /* 0x004fd60000010200 */
.L_x_119:
[----:B------:R-:W-:-:S04]  /*1aa0*/  SHF.L.U32 R0, R82, 0x1f, RZ ;  /* 0x0000001f52007819 */ /* 0x000fc800000006ff */
[----:B------:R-:W0:Y:S02]  /*1ab0*/  SYNCS.PHASECHK.TRANS64.TRYWAIT P0, [UR43+-0x8], R0 ;  /* 0xfffff800ff0075a7 */ /* 0x000e24000800016b */
[----:B01-34-:R-:W-:Y:S05]  /*1ac0*/  @!P0 BRA `(.L_x_20) ;  /* 0x0000005800c48947 */ /* 0x01bfea0003800000 */
.L_x_162:
[----:B------:R-:W-:Y:S02]  /*1ad0*/  ULDC UR4, c[0x0][0x28c] ;  /* 0x0000a30000047ab9 */ /* 0x000fe40000000800 */
[----:B------:R-:W-:-:S13]  /*1ae0*/  ISETP.LT.AND P0, PT, RZ, UR4, PT ;  /* 0x00000004ff007c0c */ /* 0x000fda000bf01270 */
[----:B------:R-:W-:Y:S05]  /*1af0*/  @P0 BRA `(.L_x_21) ;  /* 0x0000000000400947 */ /* 0x000fea0003800000 */
[----:B0-----:R-:W-:Y:S01]  /*1b00*/  MOV R0, 0x0 ;  /* 0x0000000000007802 */ /* 0x001fe20000000f00 */
[----:B------:R-:W-:Y:S01]  /*1b10*/  ULDC.64 UR4, c[0x4][0x68] ;  /* 0x01001a0000047ab9 */ /* 0x000fe20000000a00 */
[----:B------:R-:W-:Y:S01]  /*1b20*/  ULDC.64 UR6, c[0x4][0x8] ;  /* 0x0100020000067ab9 */ /* 0x000fe20000000a00 */
[----:B------:R-:W-:Y:S01]  /*1b30*/  IMAD.U32 R4, RZ, RZ, UR4 ;  /* 0x00000004ff047e24 */ /* 0x000fe2000f8e00ff */
[----:B------:R0:W1:Y:S01]  /*1b40*/  LDC.64 R14, c[0x4][R0] ;  /* 0x01000000000e7b82 */ /* 0x0000620000000a00 */
[----:B------:R-:W-:Y:S01]  /*1b50*/  IMAD.U32 R5, RZ, RZ, UR5 ;  /* 0x00000005ff057e24 */ /* 0x000fe2000f8e00ff */
[----:B------:R-:W-:Y:S01]  /*1b60*/  ULDC.64 UR4, c[0x4][0x70] ;  /* 0x01001c0000047ab9 */ /* 0x000fe20000000a00 */
[----:B------:R-:W-:Y:S02]  /*1b70*/  IMAD.U32 R10, RZ, RZ, UR6 ;  /* 0x00000006ff0a7e24 */ /* 0x000fe4000f8e00ff */
[----:B------:R-:W-:Y:S02]  /*1b80*/  IMAD.U32 R6, RZ, RZ, UR4 ;  /* 0x00000004ff067e24 */ /* 0x000fe4000f8e00ff */
[----:B------:R-:W-:-:S02]  /*1b90*/  IMAD.U32 R7, RZ, RZ, UR5 ;  /* 0x00000005ff077e24 */ /* 0x000fc4000f8e00ff */
[----:B------:R-:W-:Y:S02]  /*1ba0*/  IMAD.U32 R11, RZ, RZ, UR7 ;  /* 0x00000007ff0b7e24 */ /* 0x000fe4000f8e00ff */
[----:B------:R-:W-:Y:S02]  /*1bb0*/  IMAD.MOV.U32 R8, RZ, RZ, 0x1e1 ;  /* 0x000001e1ff087424 */ /* 0x000fe400078e00ff */
[----:B------:R-:W-:Y:S02]  /*1bc0*/  IMAD.MOV.U32 R12, RZ, RZ, 0x1 ;  /* 0x00000001ff0c7424 */ /* 0x000fe400078e00ff */
[----:B0-----:R-:W-:-:S07]  /*1bd0*/  IMAD.MOV.U32 R13, RZ, RZ, RZ ;  /* 0x000000ffff0d7224 */ /* 0x001fce00078e00ff */
[----:B------:R-:W-:-:S07]  /*1be0*/  LEPC R20, `(.L_x_21) ;  /* 0x000000001014794e */ /* 0x000fce0000000000 */
[----:B-1---5:R-:W-:Y:S05]  /*1bf0*/  CALL.ABS.NOINC R14 ;  /* 0x000000000e007343 */ /* 0x022fea0003c00000 */
.L_x_21:
[----:B------:R-:W-:-:S13]  /*1c00*/  ISETP.NE.AND P0, PT, R79, 0x3, PT ;  /* 0x000000034f00780c */ /* 0x000fda0003f05270 */
[----:B------:R-:W-:Y:S05]  /*1c10*/  @!P0 BRA `(.L_x_22) ;  /* 0x0000000000048947 */ /* 0x000fea0003800000 */
[----:B------:R-:W-:Y:S01]  /*1c20*/  BPT.TRAP 0x1 ;  /* 0x000000040000795c */ /* 0x000fe20000300000 */
.L_x_22:
[----:B0-----:R-:W-:Y:S02]  /*1c30*/  IMAD.U32 R3, RZ, RZ, UR38 ;  /* 0x00000026ff037e24 */ /* 0x001fe4000f8e00ff */
[----:B------:R-:W-:-:S03]  /*1c40*/  IMAD.U32 R0, RZ, RZ, UR39 ;  /* 0x00000027ff007e24 */ /* 0x000fc6000f8e00ff */
[----:B------:R-:W-:Y:S02]  /*1c50*/  LEA R3, R3, UR41, 0x3 ;  /* 0x0000002903037c11 */ /* 0x000fe4000f8e18ff */
[----:B------:R-:W-:-:S04]  /*1c60*/  SHF.L.U32 R0, R0, 0x1f, RZ ;  /* 0x0000001f00007819 */ /* 0x000fc800000006ff */
[----:B------:R0:W1:Y:S01]  /*1c70*/  SYNCS.PHASECHK.TRANS64.TRYWAIT P1, [R3+URZ], R0 ;  /* 0x00000000030075a7 */ /* 0x000062000802017f */
[----:B------:R-:W-:Y:S05]  /*1c80*/  @!P0 BRA `(.L_x_23) ;  /* 0x0000000000048947 */ /* 0x000fea0003800000 */
[----:B------:R-:W-:Y:S01]  /*1c90*/  BPT.TRAP 0x1 ;  /* 0x000000040000795c */ /* 0x000fe20000300000 */
.L_x_23:
[----:B-1----:R-:W-:Y:S05]  /*1ca0*/  @P1 BRA `(.L_x_24) ;  /* 0x0000000000081947 */ /* 0x002fea0003800000 */
[----:B------:R-:W1:Y:S02]  /*1cb0*/  SYNCS.PHASECHK.TRANS64.TRYWAIT P1, [R3+URZ], R0 ;  /* 0x00000000030075a7 */ /* 0x000e64000802017f */
[----:B-1----:R-:W-:Y:S05]  /*1cc0*/  @!P1 BRA `(.L_x_25) ;  /* 0x00000058005c9947 */ /* 0x002fea0003800000 */
.L_x_24:
[----:B------:R-:W-:Y:S05]  /*1cd0*/  WARPSYNC.ALL ;  /* 0x0000000000007948 */ /* 0x000fea0003800000 */
[----:B------:R-:W-:Y:S01]  /*1ce0*/  ULEA UR8, UR38, UR46, 0x8 ;  /* 0x0000002e26087291 */ /* 0x000fe2000f8e403f */
[----:B------:R-:W-:Y:S01]  /*1cf0*/  WARPGROUP.ARRIVE ;  /* 0x00000000000079c5 */ /* 0x000fe20000000000 */
[----:B------:R-:W-:Y:S01]  /*1d00*/  UIMAD UR9, UR38, 0x140, UR45 ;  /* 0x00000140260978a4 */ /* 0x000fe2000f8e022d */
[----:B01----:R-:W-:Y:S01]  /*1d10*/  IMAD.U32 R0, RZ, RZ, UR42 ;  /* 0x0000002aff007e24 */ /* 0x003fe2000f8e00ff */
[----:B------:R-:W-:Y:S01]  /*1d20*/  UMOV UR5, 0x80000020 ;  /* 0x8000002000057882 */ /* 0x000fe20000000000 */
[----:B------:R-:W-:Y:S01]  /*1d30*/  UMOV UR7, 0x80000020 ;  /* 0x8000002000077882 */ /* 0x000fe20000000000 */
[----:B------:R-:W-:Y:S01]  /*1d40*/  UIADD3 UR10, UR9, 0x40, URZ ;  /* 0x00000040090a7890 */ /* 0x000fe2000fffe03f */
[----:B------:R-:W-:-:S02]  /*1d50*/  UMOV UR4, UR8 ;  /* 0x0000000800047c82 */ /* 0x000fc40008000000 */
[----:B------:R-:W-:Y:S01]  /*1d60*/  UMOV UR6, UR9 ;  /* 0x0000000900067c82 */ /* 0x000fe20008000000 */
[----:B------:R-:W-:Y:S01]  /*1d70*/  UIADD3 UR11, UR9, 0x80, URZ ;  /* 0x00000080090b7890 */ /* 0x000fe2000fffe03f */
[----:B------:R-:W-:Y:S01]  /*1d80*/  HGMMA.64x16x16.F32.BF16 R56, gdesc[UR4], RZ, !UPT, gsb0 ;  /* 0x00200000043879f0 */ /* 0x000fe2000c0018ff */
[----:B------:R-:W-:Y:S01]  /*1d90*/  UMOV UR7, 0x80000020 ;  /* 0x8000002000077882 */ /* 0x000fe20000000000 */
[----:B------:R-:W-:Y:S01]  /*1da0*/  UMOV UR6, UR10 ;  /* 0x0000000a00067c82 */ /* 0x000fe20008000000 */
[----:B------:R-:W-:Y:S01]  /*1db0*/  UIADD3 UR12, UR9, 0xc0, URZ ;  /* 0x000000c0090c7890 */ /* 0x000fe2000fffe03f */
[----:B------:R-:W-:Y:S01]  /*1dc0*/  ISETP.GE.AND P1, PT, R0, 0x1, PT ;  /* 0x000000010000780c */ /* 0x000fe20003f26270 */
[----:B------:R-:W-:Y:S01]  /*1dd0*/  UIADD3 UR10, UR9, 0x100, URZ ;  /* 0x00000100090a7890 */ /* 0x000fe2000fffe03f */
[----:B------:R-:W-:Y:S02]  /*1de0*/  WARPGROUP.DEPBAR.LE gsb0, 0x0 ;  /* 0x00008000000079c5 */ /* 0x000fe40000010000 */
[----:B------:R-:W-:-:S06]  /*1df0*/  WARPGROUP.ARRIVE ;  /* 0x00000000000079c5 */ /* 0x000fcc0000000000 */
[----:B------:R-:W-:Y:S01]  /*1e00*/  HGMMA.64x16x16.F32.BF16 R48, gdesc[UR4], RZ, !UPT, gsb0 ;  /* 0x00200000043079f0 */ /* 0x000fe2000c0018ff */
[----:B------:R-:W-:Y:S01]  /*1e10*/  UMOV UR6, UR11 ;  /* 0x0000000b00067c82 */ /* 0x000fe20008000000 */
[----:B------:R-:W-:Y:S01]  /*1e20*/  UMOV UR7, 0x80000020 ;  /* 0x8000002000077882 */ /* 0x000fe20000000000 */
[----:B------:R-:W-:Y:S01]  /*1e30*/  UIADD3 UR11, UR9, 0xc2, URZ ;  /* 0x000000c2090b7890 */ /* 0x000fe2000fffe03f */
[----:B------:R-:W-:Y:S02]  /*1e40*/  WARPGROUP.DEPBAR.LE gsb0, 0x0 ;  /* 0x00008000000079c5 */ /* 0x000fe40000010000 */
[----:B------:R-:W-:-:S06]  /*1e50*/  WARPGROUP.ARRIVE ;  /* 0x00000000000079c5 */ /* 0x000fcc0000000000 */
[----:B------:R-:W-:Y:S01]  /*1e60*/  HGMMA.64x16x16.F32.BF16 R40, gdesc[UR4], RZ, !UPT, gsb0 ;  /* 0x00200000042879f0 */ /* 0x000fe2000c0018ff */
[----:B------:R-:W-:Y:S01]  /*1e70*/  UMOV UR6, UR12 ;  /* 0x0000000c00067c82 */ /* 0x000fe20008000000 */
[----:B------:R-:W-:Y:S01]  /*1e80*/  UMOV UR7, 0x80000020 ;  /* 0x8000002000077882 */ /* 0x000fe20000000000 */
        /* <DEDUP_REMOVED lines=9> */
[----:B------:R-:W-:Y:S02]  /*1f20*/  UIADD3 UR4, UR8, 0x2, URZ ;  /* 0x0000000208047890 */ /* 0x000fe4000fffe03f */
[----:B------:R-:W-:Y:S01]  /*1f30*/  UIADD3 UR6, UR9, 0x2, URZ ;  /* 0x0000000209067890 */ /* 0x000fe2000fffe03f */
[----:B------:R-:W-:Y:S01]  /*1f40*/  UMOV UR5, 0x80000020 ;  /* 0x8000002000057882 */ /* 0x000fe20000000000 */
[----:B------:R-:W-:Y:S01]  /*1f50*/  UMOV UR7, 0x80000020 ;  /* 0x8000002000077882 */ /* 0x000fe20000000000 */
[----:B------:R-:W-:Y:S02]  /*1f60*/  UIADD3 UR8, UR9, 0x42, URZ ;  /* 0x0000004209087890 */ /* 0x000fe4000fffe03f */
[----:B------:R-:W-:Y:S01]  /*1f70*/  UIADD3 UR9, UR9, 0x102, URZ ;  /* 0x0000010209097890 */ /* 0x000fe2000fffe03f */
[----:B------:R-:W-:Y:S02]  /*1f80*/  WARPGROUP.DEPBAR.LE gsb0, 0x0 ;  /* 0x00008000000079c5 */ /* 0x000fe40000010000 */
[----:B------:R-:W-:-:S06]  /*1f90*/  WARPGROUP.ARRIVE ;  /* 0x00000000000079c5 */ /* 0x000fcc0000000000 */
[----:B------:R-:W-:Y:S01]  /*1fa0*/  HGMMA.64x16x16.F32.BF16 R56, gdesc[UR4], R56, gsb0 ;  /* 0x00200000043879f0 */ /* 0x000fe20008001838 */
[----:B------:R-:W-:Y:S01]  /*1fb0*/  UMOV UR6, UR8 ;  /* 0x0000000800067c82 */ /* 0x000fe20008000000 */
[----:B------:R-:W-:Y:S01]  /*1fc0*/  UMOV UR7, 0x80000020 ;  /* 0x8000002000077882 */ /* 0x000fe20000000000 */
        /* <DEDUP_REMOVED lines=17> */
[----:B------:R-:W-:Y:S03]  /*20e0*/  HGMMA.64x16x16.F32.BF16 R24, gdesc[UR4], R24, gsb0 ;  /* 0x00200000041879f0 */ /* 0x000fe60008001818 */
[----:B------:R-:W-:Y:S02]  /*20f0*/  WARPGROUP.DEPBAR.LE gsb0, 0x0 ;  /* 0x00008000000079c5 */ /* 0x000fe40000010000 */
[----:B------:R-:W-:Y:S05]  /*2100*/  @!P1 BRA `(.L_x_26) ;  /* 0x00000004009c9947 */ /* 0x000fea0003800000 */
[----:B------:R-:W-:Y:S01]  /*2110*/  UIADD3 UR8, UR38, 0x1, URZ ;  /* 0x0000000126087890 */ /* 0x000fe2000fffe03f */
[----:B------:R-:W-:Y:S02]  /*2120*/  IMAD.U32 R0, RZ, RZ, UR42 ;  /* 0x0000002aff007e24 */ /* 0x000fe4000f8e00ff */
[----:B------:R-:W-:Y:S01]  /*2130*/  IMAD.U32 R3, RZ, RZ, UR38 ;  /* 0x00000026ff037e24 */ /* 0x000fe2000f8e00ff */
[----:B------:R-:W-:-:S04]  /*2140*/  UISETP.NE.AND UP0, UPT, UR8, 0x19, UPT ;  /* 0x000000190800788c */ /* 0x000fc8000bf05270 */
[----:B------:R-:W-:Y:S02]  /*2150*/  USEL UR4, URZ, 0x1, UP0 ;  /* 0x000000013f047887 */ /* 0x000fe40008000000 */
[----:B------:R-:W-:Y:S02]  /*2160*/  USEL UR8, UR8, URZ, UP0 ;  /* 0x0000003f08087287 */ /* 0x000fe40008000000 */
[----:B------:R-:W-:-:S06]  /*2170*/  ULOP3.LUT UR4, UR39, UR4, URZ, 0x3c, !UPT ;  /* 0x0000000427047292 */ /* 0x000fcc000f8e3c3f */
[----:B------:R-:W-:-:S07]  /*2180*/  IMAD.U32 R6, RZ, RZ, UR4 ;  /* 0x00000004ff067e24 */ /* 0x000fce000f8e00ff */
.L_x_33:
[----:B------:R-:W-:Y:S05]  /*2190*/  @!P0 BRA `(.L_x_27) ;  /* 0x0000000000048947 */ /* 0x000fea0003800000 */
[----:B------:R-:W-:Y:S01]  /*21a0*/  BPT.TRAP 0x1 ;  /* 0x000000040000795c */ /* 0x000fe20000300000 */
.L_x_27:
[----:B------:R-:W-:Y:S01]  /*21b0*/  ULEA UR4, UR8, UR41, 0x3 ;  /* 0x0000002908047291 */ /* 0x000fe2000f8e183f */
[----:B------:R-:W-:-:S08]  /*21c0*/  SHF.L.U32 R4, R6, 0x1f, RZ ;  /* 0x0000001f06047819 */ /* 0x000fd000000006ff */
[----:B------:R0:W1:Y:S01]  /*21d0*/  SYNCS.PHASECHK.TRANS64.TRYWAIT P1, [UR4], R4 ;  /* 0x00000004ff0075a7 */ /* 0x0000620008020144 */
[----:B------:R-:W-:Y:S05]  /*21e0*/  @!P0 BRA `(.L_x_28) ;  /* 0x0000000000048947 */ /* 0x000fea0003800000 */
[----:B------:R-:W-:Y:S01]  /*21f0*/  BPT.TRAP 0x1 ;  /* 0x000000040000795c */ /* 0x000fe20000300000 */
.L_x_28:
[----:B-1----:R-:W-:Y:S05]  /*2200*/  @P1 BRA `(.L_x_29) ;  /* 0x0000000000081947 */ /* 0x002fea0003800000 */
[----:B------:R-:W1:Y:S02]  /*2210*/  SYNCS.PHASECHK.TRANS64.TRYWAIT P1, [UR4], R4 ;  /* 0x00000004ff0075a7 */ /* 0x000e640008020144 */
[----:B-1----:R-:W-:Y:S05]  /*2220*/  @!P1 BRA `(.L_x_30) ;  /* 0x0000005400189947 */ /* 0x002fea0003800000 */
.L_x_29:
[----:B------:R-:W-:Y:S01]  /*2230*/  ULEA UR9, UR8, UR46, 0x8 ;  /* 0x0000002e08097291 */ /* 0x000fe2000f8e403f */
[----:B------:R-:W-:Y:S01]  /*2240*/  WARPGROUP.ARRIVE ;  /* 0x00000000000079c5 */ /* 0x000fe20000000000 */
[----:B------:R-:W-:Y:S01]  /*2250*/  UIMAD UR10, UR8, 0x140, UR45 ;  /* 0x00000140080a78a4 */ /* 0x000fe2000f8e022d */
[----:B------:R-:W-:Y:S01]  /*2260*/  UMOV UR5, 0x80000020 ;  /* 0x8000002000057882 */ /* 0x000fe20000000000 */
[----:B------:R-:W-:Y:S02]  /*2270*/  UMOV UR7, 0x80000020 ;  /* 0x8000002000077882 */ /* 0x000fe40000000000 */
[----:B------:R-:W-:Y:S01]  /*2280*/  UIADD3 UR11, UR10, 0x40, URZ ;  /* 0x000000400a0b7890 */ /* 0x000fe2000fffe03f */
[----:B------:R-:W-:Y:S02]  /*2290*/  UMOV UR4, UR9 ;  /* 0x0000000900047c82 */ /* 0x000fe40008000000 */
[----:B------:R-:W-:Y:S01]  /*22a0*/  UMOV UR6, UR10 ;  /* 0x0000000a00067c82 */ /* 0x000fe20008000000 */
[----:B------:R-:W-:Y:S01]  /*22b0*/  UIADD3 UR12, UR10, 0x80, URZ ;  /* 0x000000800a0c7890 */ /* 0x000fe2000fffe03f */
[----:B------:R-:W-:Y:S01]  /*22c0*/  HGMMA.64x16x16.F32.BF16 R56, gdesc[UR4], R56, gsb0 ;  /* 0x00200000043879f0 */ /* 0x000fe20008001838 */
[----:B------:R-:W-:Y:S01]  /*22d0*/  UMOV UR7, 0x80000020 ;  /* 0x8000002000077882 */ /* 0x000fe20000000000 */
[----:B------:R-:W-:Y:S01]  /*22e0*/  UMOV UR6, UR11 ;  /* 0x0000000b00067c82 */ /* 0x000fe20008000000 */
[----:B------:R-:W-:-:S02]  /*22f0*/  UIADD3 UR13, UR10, 0xc0, URZ ;  /* 0x000000c00a0d7890 */ /* 0x000fc4000fffe03f */
[----:B------:R-:W-:Y:S01]  /*2300*/  UIADD3 UR11, UR10, 0x100, URZ ;  /* 0x000001000a0b7890 */ /* 0x000fe2000fffe03f */
[----:B------:R-:W-:Y:S02]  /*2310*/  WARPGROUP.DEPBAR.LE gsb0, 0x0 ;  /* 0x00008000000079c5 */ /* 0x000fe40000010000 */
[----:B------:R-:W-:-:S06]  /*2320*/  WARPGROUP.ARRIVE ;  /* 0x00000000000079c5 */ /* 0x000fcc0000000000 */
[----:B------:R-:W-:Y:S01]  /*2330*/  HGMMA.64x16x16.F32.BF16 R48, gdesc[UR4], R48, gsb0 ;  /* 0x00200000043079f0 */ /* 0x000fe20008001830 */
[----:B------:R-:W-:Y:S01]  /*2340*/  UMOV UR6, UR12 ;  /* 0x0000000c00067c82 */ /* 0x000fe20008000000 */
[----:B------:R-:W-:Y:S01]  /*2350*/  UMOV UR7, 0x80000020 ;  /* 0x8000002000077882 */ /* 0x000fe20000000000 */
        /* <DEDUP_REMOVED lines=46> */
[----:B------:R-:W-:Y:S01]  /*2640*/  BPT.TRAP 0x1 ;  /* 0x000000040000795c */ /* 0x000fe20000300000 */
.L_x_31:
[----:B------:R-:W-:-:S13]  /*2650*/  ISETP.NE.AND P1, PT, R64, RZ, PT ;  /* 0x000000ff4000720c */ /* 0x000fda0003f25270 */
[----:B01----:R-:W-:-:S05]  /*2660*/  @P1 LEA R4, R3, UR41, 0x3 ;  /* 0x0000002903041c11 */ /* 0x003fca000f8e18ff */
[----:B------:R-:W-:-:S05]  /*2670*/  @P1 VIADD R4, R4, 0xc8 ;  /* 0x000000c804041836 */ /* 0x000fca0000000000 */
[----:B------:R-:W-:-:S04]  /*2680*/  @P1 PRMT R4, R65, 0x654, R4 ;  /* 0x0000065441041816 */ /* 0x000fc80000000004 */
[----:B------:R0:W-:Y:S01]  /*2690*/  @P1 SYNCS.ARRIVE.TRANS64.RED.A1T0 RZ, [R4+URZ], RZ ;  /* 0x000000ff04ff19a7 */ /* 0x0001e2000810043f */
[----:B------:R-:W-:-:S13]  /*26a0*/  ISETP.GT.U32.AND P1, PT, R23, 0x1, PT ;  /* 0x000000011700780c */ /* 0x000fda0003f24070 */
[----:B0-----:R-:W-:Y:S05]  /*26b0*/  @P1 BRA `(.L_x_32) ;  /* 0x0000000000041947 */ /* 0x001fea0003800000 */
[----:B------:R-:W-:Y:S01]  /*26c0*/  BPT.TRAP 0x1 ;  /* 0x000000040000795c */ /* 0x000fe20000300000 */
.L_x_32:
[----:B------:R-:W-:Y:S01]  /*26d0*/  UIADD3 UR8, UR8, 0x1, URZ ;  /* 0x0000000108087890 */ /* 0x000fe2000fffe03f */
[C---:B------:R-:W-:Y:S01]  /*26e0*/  ISETP.GT.AND P2, PT, R0.reuse, 0x1, PT ;  /* 0x000000010000780c */ /* 0x040fe20003f44270 */
[----:B------:R-:W-:Y:S02]  /*26f0*/  VIADD R3, R3, 0x1 ;  /* 0x0000000103037836 */ /* 0x000fe40000000000 */
[----:B------:R-:W-:Y:S01]  /*2700*/  UISETP.NE.AND UP0, UPT, UR8, 0x19, UPT ;  /* 0x000000190800788c */ /* 0x000fe2000bf05270 */
[----:B------:R-:W-:Y:S02]  /*2710*/  VIADD R0, R0, 0xffffffff ;  /* 0xffffffff00007836 */ /* 0x000fe40000000000 */
[C---:B------:R-:W-:Y:S01]  /*2720*/  ISETP.NE.AND P1, PT, R3.reuse, 0x19, PT ;  /* 0x000000190300780c */ /* 0x040fe20003f25270 */
[----:B------:R-:W-:Y:S02]  /*2730*/  USEL UR4, URZ, 0x1, UP0 ;  /* 0x000000013f047887 */ /* 0x000fe40008000000 */
[----:B------:R-:W-:Y:S01]  /*2740*/  USEL UR8, UR8, URZ, UP0 ;  /* 0x0000003f08087287 */ /* 0x000fe20008000000 */
[----:B------:R-:W-:-:S03]  /*2750*/  SEL R3, R3, RZ, P1 ;  /* 0x000000ff03037207 */ /* 0x000fc60000800000 */
[----:B------:R-:W-:Y:S01]  /*2760*/  LOP3.LUT R6, R6, UR4, RZ, 0x3c, !PT ;  /* 0x0000000406067c12 */ /* 0x000fe2000f8e3cff */
[----:B------:R-:W-:Y:S07]  /*2770*/  @P2 BRA `(.L_x_33) ;  /* 0xfffffff800842947 */ /* 0x000fee000383ffff */
.L_x_26:
[----:B------:R-:W0:Y:S01]  /*2780*/  LDC R0, c[0x0][0x28c] ;  /* 0x0000a300ff007b82 */ /* 0x000e220000000800 */
[----:B------:R-:W-:-:S04]  /*2790*/  IMAD.U32 R3, RZ, RZ, UR49 ;  /* 0x00000031ff037e24 */ /* 0x000fc8000f8e00ff */
[----:B------:R1:W-:Y:S01]  /*27a0*/  SYNCS.ARRIVE.TRANS64.A1T0 RZ, [R3+UR48], RZ ;  /* 0x000000ff03ff79a7 */ /* 0x0003e20008100030 */
[----:B0-----:R-:W-:-:S13]  /*27b0*/  ISETP.GE.AND P1, PT, R0, 0x1, PT ;  /* 0x000000010000780c */ /* 0x001fda0003f26270 */
[----:B-1----:R-:W-:Y:S05]  /*27c0*/  @!P1 BRA `(.L_x_34) ;  /* 0x0000000000449947 */ /* 0x002fea0003800000 */
[----:B------:R-:W-:Y:S05]  /*27d0*/  @!P0 BRA `(.L_x_35) ;  /* 0x0000000000048947 */ /* 0x000fea0003800000 */
[----:B------:R-:W-:Y:S01]  /*27e0*/  BPT.TRAP 0x1 ;  /* 0x000000040000795c */ /* 0x000fe20000300000 */
.L_x_35:
[----:B------:R-:W-:-:S13]  /*27f0*/  ISETP.NE.AND P0, PT, R64, RZ, PT ;  /* 0x000000ff4000720c */ /* 0x000fda0003f05270 */
[----:B------:R-:W-:-:S05]  /*2800*/  VOTEU.ANY UP0, P0 ;  /* 0x00000000003f7886 */ /* 0x000fca0000000100 */
[----:B------:R-:W-:-:S06]  /*2810*/  @UP0 UIADD3 UR4, UR38, UR42, URZ ;  /* 0x0000002a26040290 */ /* 0x000fcc000fffe03f */
[----:B------:R-:W-:Y:S02]  /*2820*/  IMAD.U32 R4, RZ, RZ, UR4 ;  /* 0x00000004ff047e24 */ /* 0x000fe4000f8e00ff */
[----:B------:R-:W-:Y:S02]  /*2830*/  IMAD.U32 R3, RZ, RZ, UR4 ;  /* 0x00000004ff037e24 */ /* 0x000fe4000f8e00ff */
[----:B------:R-:W-:-:S05]  /*2840*/  @P0 IMAD.WIDE.U32 R4, R4, 0x51eb851f, RZ ;  /* 0x51eb851f04040825 */ /* 0x000fca00078e00ff */
[----:B------:R-:W-:-:S05]  /*2850*/  @P0 SHF.R.U32.HI R0, RZ, 0x3, R5 ;  /* 0x00000003ff000819 */ /* 0x000fca0000011605 */
[----:B------:R-:W-:-:S05]  /*2860*/  @P0 IMAD R0, R0, -0x19, R3 ;  /* 0xffffffe700000824 */ /* 0x000fca00078e0203 */
[----:B------:R-:W-:-:S05]  /*2870*/  @P0 LEA R0, R0, UR41, 0x3 ;  /* 0x0000002900000c11 */ /* 0x000fca000f8e18ff */
[----:B------:R-:W-:-:S05]  /*2880*/  @P0 VIADD R0, R0, 0xc8 ;  /* 0x000000c800000836 */ /* 0x000fca0000000000 */
[----:B------:R-:W-:-:S04]  /*2890*/  @P0 PRMT R0, R65, 0x654, R0 ;  /* 0x0000065441000816 */ /* 0x000fc80000000000 */
[----:B------:R0:W-:Y:S01]  /*28a0*/  @P0 SYNCS.ARRIVE.TRANS64.RED.A1T0 RZ, [R0+URZ], RZ ;  /* 0x000000ff00ff09a7 */ /* 0x0001e2000810043f */
[----:B------:R-:W-:-:S13]  /*28b0*/  ISETP.GT.U32.AND P0, PT, R23, 0x1, PT ;  /* 0x000000011700780c */ /* 0x000fda0003f04070 */
[----:B0-----:R-:W-:Y:S05]  /*28c0*/  @P0 BRA `(.L_x_34) ;  /* 0x0000000000040947 */ /* 0x001fea0003800000 */
[----:B------:R-:W-:Y:S01]  /*28d0*/  BPT.TRAP 0x1 ;  /* 0x000000040000795c */ /* 0x000fe20000300000 */
.L_x_34:
[----:B------:R-:W-:Y:S01]  /*28e0*/  SHF.L.U32 R0, R82, 0x1f, RZ ;  /* 0x0000001f52007819 */ /* 0x000fe200000006ff */
[----:B------:R-:W-:Y:S01]  /*28f0*/  UIADD3 UR38, UR38, UR47, URZ ;  /* 0x0000002f26267290 */ /* 0x000fe2000fffe03f */
[----:B------:R-:W-:Y:S01]  /*2900*/  SHF.R.S32.HI R11, RZ, 0x1f, R19 ;  /* 0x0000001fff0b7819 */ /* 0x000fe20000011413 */
[----:B------:R-:W-:Y:S01]  /*2910*/  UISETP.GE.U32.AND UP1, UPT, UR47, 0x19, UPT ;  /* 0x000000192f00788c */ /* 0x000fe2000bf26070 */
[----:B------:R-:W0:Y:S01]  /*2920*/  SYNCS.PHASECHK.TRANS64.TRYWAIT P0, [UR43+0x8], R0 ;  /* 0x00000800ff0075a7 */ /* 0x000e22000800016b */
[----:B------:R-:W-:Y:S02]  /*2930*/  UISETP.GT.U32.AND UP0, UPT, UR38, 0x18, UPT ;  /* 0x000000182600788c */ /* 0x000fe4000bf04070 */
[----:B------:R-:W-:Y:S02]  /*2940*/  UIMAD.WIDE.U32 UR4, UR38, 0x51eb851f, URZ ;  /* 0x51eb851f260478a5 */ /* 0x000fe4000f8e003f */
[----:B------:R-:W-:Y:S02]  /*2950*/  UISETP.LT.U32.AND UP0, UPT, UR47, 0x19, UP0 ;  /* 0x000000192f00788c */ /* 0x000fe40008701070 */
[----:B------:R-:W-:-:S02]  /*2960*/  USHF.R.U32.HI UR4, URZ, 0x3, UR5 ;  /* 0x000000033f047899 */ /* 0x000fc40008011605 */
[----:B------:R-:W-:Y:S02]  /*2970*/  USEL UR6, URZ, 0x1, !UP0 ;  /* 0x000000013f067887 */ /* 0x000fe4000c000000 */
[----:B------:R-:W-:Y:S02]  /*2980*/  UIMAD UR38, UR4, -0x19, UR38 ;  /* 0xffffffe7042678a4 */ /* 0x000fe4000f8e0226 */
[----:B------:R-:W-:-:S04]  /*2990*/  ULOP3.LUT UR39, UR39, UR6, URZ, 0x3c, !UPT ;  /* 0x0000000627277292 */ /* 0x000fc8000f8e3c3f */
[----:B------:R-:W-:Y:S01]  /*29a0*/  @UP1 ULOP3.LUT UR39, UR39, 0x1, UR4, 0x78, !UPT ;  /* 0x0000000127271892 */ /* 0x000fe2000f8e7804 */
[----:B0-----:R-:W-:Y:S11]  /*29b0*/  @!P0 BRA `(.L_x_36) ;  /* 0x0000004c004c8947 */ /* 0x001ff60003800000 */
.L_x_163:
[----:B------:R-:W-:Y:S01]  /*29c0*/  IMAD.SHL.U32 R7, R22, 0x40, RZ ;  /* 0x0000004016077824 */ /* 0x000fe200078e00ff */
[----:B------:R-:W-:Y:S01]  /*29d0*/  ULDC UR6, c[0x0][0x284] ;  /* 0x0000a10000067ab9 */ /* 0x000fe20000000800 */
[----:B------:R-:W-:Y:S01]  /*29e0*/  IMAD R12, R18, 0x50, RZ ;  /* 0x00000050120c7824 */ /* 0x000fe200078e02ff */
[----:B------:R-:W-:Y:S01]  /*29f0*/  ULDC.64 UR4, c[0x0][0x5d0] ;  /* 0x0001740000047ab9 */ /* 0x000fe20000000a00 */
[----:B------:R-:W-:Y:S01]  /*2a00*/  IMAD.WIDE R20, R22, 0x40, R68 ;  /* 0x0000004016147825 */ /* 0x000fe200078e0244 */
[----:B------:R-:W-:Y:S01]  /*2a10*/  ISETP.GE.AND P0, PT, R7, UR6, PT ;  /* 0x0000000607007c0c */ /* 0x000fe2000bf06270 */
[----:B------:R-:W-:Y:S01]  /*2a20*/  ULDC UR6, c[0x0][0x288] ;  /* 0x0000a20000067ab9 */ /* 0x000fe20000000800 */
[----:B------:R-:W-:Y:S01]  /*2a30*/  SHF.R.S32.HI R13, RZ, 0x1f, R12 ;  /* 0x0000001fff0d7819 */ /* 0x000fe2000001140c */
[----:B0-----:R-:W-:Y:S01]  /*2a40*/  IMAD R0, R11, UR4, RZ ;  /* 0x000000040b007c24 */ /* 0x001fe2000f8e02ff */
[----:B------:R-:W-:Y:S01]  /*2a50*/  ISETP.GE.OR P0, PT, R12, UR6, P0 ;  /* 0x000000060c007c0c */ /* 0x000fe20008706670 */
[----:B------:R-:W-:-:S04]  /*2a60*/  IMAD.WIDE.U32 R4, R19, UR4, R70 ;  /* 0x0000000413047c25 */ /* 0x000fc8000f8e0046 */
[----:B------:R-:W-:Y:S01]  /*2a70*/  IMAD R3, R19, UR5, R0 ;  /* 0x0000000513037c24 */ /* 0x000fe2000f8e0200 */
[----:B------:R-:W-:Y:S01]  /*2a80*/  IADD3 R4, P1, R12, R4, RZ ;  /* 0x000000040c047210 */ /* 0x000fe20007f3e0ff */
[----:B------:R-:W-:Y:S02]  /*2a90*/  ULDC.64 UR4, c[0x0][0x5c8] ;  /* 0x0001720000047ab9 */ /* 0x000fe40000000a00 */
[----:B------:R-:W-:Y:S01]  /*2aa0*/  IMAD R9, R21, UR4, RZ ;  /* 0x0000000415097c24 */ /* 0x000fe2000f8e02ff */
[----:B------:R-:W-:-:S03]  /*2ab0*/  IADD3.X R5, R13, R5, R3, P1, !PT ;  /* 0x000000050d057210 */ /* 0x000fc60000ffe403 */
[C---:B------:R-:W-:Y:S02]  /*2ac0*/  IMAD R9, R20.reuse, UR5, R9 ;  /* 0x0000000514097c24 */ /* 0x040fe4000f8e0209 */
[----:B------:R-:W-:Y:S01]  /*2ad0*/  IMAD.WIDE.U32 R80, R20, UR4, R4 ;  /* 0x0000000414507c25 */ /* 0x000fe2000f8e0004 */
[----:B------:R-:W-:Y:S06]  /*2ae0*/  @P0 BRA `(.L_x_37) ;  /* 0x0000002800340947 */ /* 0x000fec0003800000 */
[----:B-----5:R-:W-:Y:S01]  /*2af0*/  FSETP.NEU.AND P0, PT, R67, RZ, PT ;  /* 0x000000ff4300720b */ /* 0x020fe20003f0d000 */
[----:B------:R-:W-:Y:S01]  /*2b00*/  IMAD.IADD R3, R75, 0x1, -R12 ;  /* 0x000000014b037824 */ /* 0x000fe200078e0a0c */
[----:B------:R-:W-:Y:S01]  /*2b10*/  BSSY B0, `(.L_x_37) ;  /* 0x000028a000007945 */ /* 0x000fe20003800000 */
[----:B------:R-:W-:Y:S02]  /*2b20*/  IMAD.IADD R0, R78, 0x1, -R7 ;  /* 0x000000014e007824 */ /* 0x000fe400078e0a07 */
[----:B------:R-:W-:Y:S01]  /*2b30*/  IMAD.IADD R7, R81, 0x1, R9 ;  /* 0x0000000151077824 */ /* 0x000fe200078e0209 */
[----:B------:R-:W-:-:S04]  /*2b40*/  ISETP.GT.AND P1, PT, R3, RZ, PT ;  /* 0x000000ff0300720c */ /* 0x000fc80003f24270 */
[----:B------:R-:W-:-:S03]  /*2b50*/  ISETP.GT.AND P2, PT, R0, RZ, P1 ;  /* 0x000000ff0000720c */ /* 0x000fc60000f44270 */
[----:B------:R-:W-:Y:S10]  /*2b60*/  @!P0 BRA `(.L_x_38) ;  /* 0x0000001c00288947 */ /* 0x000ff40003800000 */
[----:B------:R-:W0:Y:S01]  /*2b70*/  LDC.64 R84, c[0x0][0x5b8] ;  /* 0x00016e00ff547b82 */ /* 0x000e220000000a00 */
[----:B------:R-:W-:-:S07]  /*2b80*/  ULDC.64 UR4, c[0x0][0x5c0] ;  /* 0x0001700000047ab9 */ /* 0x000fce0000000a00 */
[----:B------:R-:W1:Y:S08]  /*2b90*/  LDC.64 R86, c[0x0][0x5b0] ;  /* 0x00016c00ff567b82 */ /* 0x000e700000000a00 */
[----:B------:R-:W2:Y:S01]  /*2ba0*/  LDC.64 R88, c[0x0][0x5a8] ;  /* 0x00016a00ff587b82 */ /* 0x000ea20000000a00 */
[-C--:B0-----:R-:W-:Y:S02]  /*2bb0*/  IMAD R6, R11, R84.reuse, RZ ;  /* 0x000000540b067224 */ /* 0x081fe400078e02ff */
[----:B------:R-:W-:-:S04]  /*2bc0*/  IMAD.WIDE.U32 R4, R19, R84, R70 ;  /* 0x0000005413047225 */ /* 0x000fc800078e0046 */
[----:B------:R-:W-:Y:S01]  /*2bd0*/  IMAD R81, R19, R85, R6 ;  /* 0x0000005513517224 */ /* 0x000fe200078e0206 */
[----:B------:R-:W-:Y:S01]  /*2be0*/  IADD3 R8, P0, R12, R4, RZ ;  /* 0x000000040c087210 */ /* 0x000fe20007f1e0ff */
[----:B-1----:R-:W-:-:S03]  /*2bf0*/  IMAD R4, R21, R86, RZ ;  /* 0x0000005615047224 */ /* 0x002fc600078e02ff */
[----:B------:R-:W-:Y:S01]  /*2c00*/  IADD3.X R9, R13, R5, R81, P0, !PT ;  /* 0x000000050d097210 */ /* 0x000fe200007fe451 */
[C---:B------:R-:W-:Y:S02]  /*2c10*/  IMAD R83, R20.reuse, R87, R4 ;  /* 0x0000005714537224 */ /* 0x040fe400078e0204 */
[----:B------:R-:W-:-:S04]  /*2c20*/  IMAD.WIDE.U32 R4, R20, R86, R8 ;  /* 0x0000005614047225 */ /* 0x000fc800078e0008 */
[----:B------:R-:W-:Y:S01]  /*2c30*/  IMAD.IADD R5, R5, 0x1, R83 ;  /* 0x0000000105057824 */ /* 0x000fe200078e0253 */
[----:B--2---:R-:W-:-:S04]  /*2c40*/  LEA R10, P0, R4, R88, 0x1 ;  /* 0x00000058040a7211 */ /* 0x004fc800078008ff */
[----:B------:R-:W-:-:S05]  /*2c50*/  LEA.HI.X R11, R4, R89, R5, 0x1, P0 ;  /* 0x00000059040b7211 */ /* 0x000fca00000f0c05 */
[----:B------:R-:W2:Y:S01]  /*2c60*/  @P2 LDG.E.LTC128B.U16 R18, desc[UR36][R10.64] ;  /* 0x000000240a122981 */ /* 0x000ea2000c1e1520 */
[----:B------:R-:W-:Y:S01]  /*2c70*/  IMAD.WIDE.U32 R4, R20, R86, R12 ;  /* 0x0000005614047225 */ /* 0x000fe200078e000c */
[----:B------:R-:W-:Y:S02]  /*2c80*/  BSSY B1, `(.L_x_39) ;  /* 0x0000015000017945 */ /* 0x000fe40003800000 */
[----:B------:R-:W-:-:S04]  /*2c90*/  IADD3 R14, P0, R70, R4, RZ ;  /* 0x00000004460e7210 */ /* 0x000fc80007f1e0ff */
[----:B------:R-:W-:Y:S02]  /*2ca0*/  IADD3.X R15, R71, R83, R5, P0, !PT ;  /* 0x00000053470f7210 */ /* 0x000fe400007fe405 */
[----:B------:R-:W-:Y:S01]  /*2cb0*/  LEA R6, P0, R80, UR4, 0x1 ;  /* 0x0000000450067c11 */ /* 0x000fe2000f8008ff */
[----:B------:R-:W-:-:S03]  /*2cc0*/  IMAD.WIDE.U32 R14, R19, R84, R14 ;  /* 0x00000054130e7225 */ /* 0x000fc600078e000e */
[----:B------:R-:W-:Y:S02]  /*2cd0*/  LEA.HI.X R7, R80, UR5, R7, 0x1, P0 ;  /* 0x0000000550077c11 */ /* 0x000fe400080f0c07 */
[----:B------:R-:W-:-:S04]  /*2ce0*/  ISETP.GT.AND P0, PT, R3, 0x1, PT ;  /* 0x000000010300780c */ /* 0x000fc80003f04270 */
[----:B------:R-:W-:Y:S01]  /*2cf0*/  ISETP.GT.AND P3, PT, R0, RZ, P0 ;  /* 0x000000ff0000720c */ /* 0x000fe20000764270 */
[----:B--2---:R-:W-:-:S04]  /*2d00*/  IMAD.U32 R4, R18, 0x10000, RZ ;  /* 0x0001000012047824 */ /* 0x004fc800078e00ff */
[----:B------:R-:W-:Y:S01]  /*2d10*/  FMUL R5, R4, R67 ;  /* 0x0000004304057220 */ /* 0x000fe20000400000 */
[----:B------:R-:W-:-:S03]  /*2d20*/  LEA R4, P4, R14, R88, 0x1 ;  /* 0x000000580e047211 */ /* 0x000fc600078808ff */
[----:B------:R-:W-:-:S05]  /*2d30*/  FFMA R5, R56, R66, R5 ;  /* 0x0000004238057223 */ /* 0x000fca0000000005 */
[----:B------:R-:W-:Y:S01]  /*2d40*/  F2FP.BF16.F32.PACK_AB R10, RZ, R5 ;  /* 0x00000005ff0a723e */ /* 0x000fe200000010ff */
[----:B------:R-:W-:-:S03]  /*2d50*/  IMAD.IADD R5, R81, 0x1, R15 ;  /* 0x0000000151057824 */ /* 0x000fc600078e020f */
[----:B------:R-:W-:Y:S01]  /*2d60*/  PRMT R11, R10, 0x7610, R11 ;  /* 0x000076100a0b7816 */ /* 0x000fe2000000000b */
[----:B------:R-:W-:Y:S01]  /*2d70*/  IMAD.SHL.U32 R10, R86, 0x8, RZ ;  /* 0x00000008560a7824 */ /* 0x000fe200078e00ff */
[----:B------:R-:W-:-:S03]  /*2d80*/  LEA.HI.X R5, R14, R89, R5, 0x1, P4 ;  /* 0x000000590e057211 */ /* 0x000fc600020f0c05 */
[----:B------:R0:W-:Y:S02]  /*2d90*/  @P2 STG.E.U16 desc[UR36][R6.64], R11 ;  /* 0x0000000b06002986 */ /* 0x0001e4000c101524 */
[----:B0-----:R-:W-:Y:S01]  /*2da0*/  SHF.L.U64.HI R11, R86, 0x3, R87 ;  /* 0x00000003560b7819 */ /* 0x001fe20000010257 */
[----:B------:R-:W-:Y:S06]  /*2db0*/  @!P3 BRA `(.L_x_40) ;  /* 0x000000000004b947 */ /* 0x000fec0003800000 */
[----:B------:R0:W5:Y:S02]  /*2dc0*/  LDG.E.LTC128B.U16 R18, desc[UR36][R4.64+0x2] ;  /* 0x0000022404127981 */ /* 0x000164000c1e1520 */
.L_x_40:
[----:B------:R-:W-:Y:S05]  /*2dd0*/  BSYNC B1 ;  /* 0x0000000000017941 */ /* 0x000fea0003800000 */
.L_x_39:
[----:B------:R-:W-:Y:S01]  /*2de0*/  IMAD.WIDE.U32 R10, R20, R86, R10 ;  /* 0x00000056140a7225 */ /* 0x000fe200078e000a */
[----:B------:R-:W-:-:S03]  /*2df0*/  ISETP.GT.AND P1, PT, R0, 0x8, P1 ;  /* 0x000000080000780c */ /* 0x000fc60000f24270 */
[----:B-----5:R-:W-:Y:S01]  /*2e00*/  IMAD.U32 R14, R18, 0x10000, RZ ;  /* 0x00010000120e7824 */ /* 0x020fe200078e00ff */
[----:B------:R-:W-:Y:S01]  /*2e10*/  IADD3 R8, P2, R8, R10, RZ ;  /* 0x0000000a08087210 */ /* 0x000fe20007f5e0ff */
[----:B------:R-:W-:Y:S02]  /*2e20*/  IMAD.IADD R83, R83, 0x1, R11 ;  /* 0x0000000153537824 */ /* 0x000fe400078e020b */
[----:B------:R-:W-:Y:S02]  /*2e30*/  FMUL R14, R14, R67 ;  /* 0x000000430e0e7220 */ /* 0x000fe40000400000 */
[----:B------:R-:W-:Y:S02]  /*2e40*/  IMAD.X R9, R83, 0x1, R9, P2 ;  /* 0x0000000153097824 */ /* 0x000fe400010e0609 */
[----:B------:R-:W-:Y:S01]  /*2e50*/  FFMA R57, R57, R66, R14 ;  /* 0x0000004239397223 */ /* 0x000fe2000000000e */
[----:B------:R-:W-:-:S04]  /*2e60*/  LEA R14, P2, R8, R88, 0x1 ;  /* 0x00000058080e7211 */ /* 0x000fc800078408ff */
[----:B------:R-:W-:Y:S02]  /*2e70*/  F2FP.BF16.F32.PACK_AB R57, RZ, R57 ;  /* 0x00000039ff39723e */ /* 0x000fe400000010ff */
[----:B------:R-:W-:-:S03]  /*2e80*/  LEA.HI.X R15, R8, R89, R9, 0x1, P2 ;  /* 0x00000059080f7211 */ /* 0x000fc600010f0c09 */
[----:B------:R1:W-:Y:S04]  /*2e90*/  @P3 STG.E.U16 desc[UR36][R6.64+0x2], R57 ;  /* 0x0000023906003986 */ /* 0x0003e8000c101524 */
[----:B------:R-:W2:Y:S01]  /*2ea0*/  @P1 LDG.E.LTC128B.U16 R18, desc[UR36][R14.64] ;  /* 0x000000240e121981 */ /* 0x000ea2000c1e1520 */
[----:B------:R-:W-:Y:S01]  /*2eb0*/  IADD3 R12, P2, P3, R70, R10, R12 ;  /* 0x0000000a460c7210 */ /* 0x000fe20007b5e00c */
[----:B------:R-:W-:Y:S01]  /*2ec0*/  BSSY B1, `(.L_x_41) ;  /* 0x0000011000017945 */ /* 0x000fe20003800000 */
[C---:B------:R-:W-:Y:S02]  /*2ed0*/  SHF.L.U64.HI R11, R74.reuse, 0x1, R73 ;  /* 0x000000014a0b7819 */ /* 0x040fe40000010249 */
[----:B------:R-:W-:Y:S02]  /*2ee0*/  IADD3.X R13, R71, R83, R13, P2, P3 ;  /* 0x00000053470d7210 */ /* 0x000fe400017e640d */
[----:B------:R-:W-:-:S02]  /*2ef0*/  LEA R10, P2, R74, R6, 0x1 ;  /* 0x000000064a0a7211 */ /* 0x000fc400078408ff */
[----:B------:R-:W-:Y:S01]  /*2f00*/  ISETP.GT.AND P0, PT, R0, 0x8, P0 ;  /* 0x000000080000780c */ /* 0x000fe20000704270 */
[----:B------:R-:W-:-:S04]  /*2f10*/  IMAD.WIDE.U32 R12, R19, R84, R12 ;  /* 0x00000054130c7225 */ /* 0x000fc800078e000c */
[----:B------:R-:W-:Y:S02]  /*2f20*/  IMAD.X R11, R11, 0x1, R7, P2 ;  /* 0x000000010b0b7824 */ /* 0x000fe400010e0607 */
[----:B------:R-:W-:Y:S02]  /*2f30*/  IMAD.IADD R13, R81, 0x1, R13 ;  /* 0x00000001510d7824 */ /* 0x000fe400078e020d */
[----:B--2---:R-:W-:-:S04]  /*2f40*/  IMAD.U32 R8, R18, 0x10000, RZ ;  /* 0x0001000012087824 */ /* 0x004fc800078e00ff */
[----:B------:R-:W-:Y:S01]  /*2f50*/  FMUL R9, R8, R67 ;  /* 0x0000004308097220 */ /* 0x000fe20000400000 */
[----:B------:R-:W-:-:S03]  /*2f60*/  LEA R8, P3, R12, R88, 0x1 ;  /* 0x000000580c087211 */ /* 0x000fc600078608ff */
[----:B------:R-:W-:-:S05]  /*2f70*/  FFMA R9, R58, R66, R9 ;  /* 0x000000423a097223 */ /* 0x000fca0000000009 */
[----:B------:R-:W-:Y:S02]  /*2f80*/  F2FP.BF16.F32.PACK_AB R14, RZ, R9 ;  /* 0x00000009ff0e723e */ /* 0x000fe400000010ff */
[----:B------:R-:W-:-:S03]  /*2f90*/  LEA.HI.X R9, R12, R89, R13, 0x1, P3 ;  /* 0x000000590c097211 */ /* 0x000fc600018f0c0d */
[----:B------:R1:W-:Y:S01]  /*2fa0*/  @P1 STG.E.U16 desc[UR36][R10.64], R14 ;  /* 0x0000000e0a001986 */ /* 0x0003e2000c101524 */
[----:B------:R-:W-:Y:S05]  /*2fb0*/  @!P0 BRA `(.L_x_42) ;  /* 0x0000000000048947 */ /* 0x000fea0003800000 */
[----:B------:R2:W5:Y:S02]  /*2fc0*/  LDG.E.LTC128B.U16 R18, desc[UR36][R8.64+0x2] ;  /* 0x0000022408127981 */ /* 0x000564000c1e1520 */
.L_x_42:
[----:B------:R-:W-:Y:S05]  /*2fd0*/  BSYNC B1 ;  /* 0x0000000000017941 */ /* 0x000fea0003800000 */
.L_x_41:
[----:B-----5:R-:W-:Y:S01]  /*2fe0*/  IMAD.U32 R12, R18, 0x10000, RZ ;  /* 0x00010000120c7824 */ /* 0x020fe200078e00ff */
[----:B------:R-:W-:Y:S01]  /*2ff0*/  ISETP.GT.AND P1, PT, R3, 0x8, PT ;  /* 0x000000080300780c */ /* 0x000fe20003f24270 */
[----:B------:R-:W-:Y:S02]  /*3000*/  BSSY B1, `(.L_x_43) ;  /* 0x0000008000017945 */ /* 0x000fe40003800000 */
[----:B------:R-:W-:Y:S01]  /*3010*/  FMUL R12, R12, R67 ;  /* 0x000000430c0c7220 */ /* 0x000fe20000400000 */
[----:B------:R-:W-:-:S03]  /*3020*/  ISETP.GT.AND P2, PT, R0, RZ, P1 ;  /* 0x000000ff0000720c */ /* 0x000fc60000f44270 */
[----:B------:R-:W-:-:S05]  /*3030*/  FFMA R12, R59, R66, R12 ;  /* 0x000000423b0c7223 */ /* 0x000fca000000000c */
[----:B------:R-:W-:-:S05]  /*3040*/  F2FP.BF16.F32.PACK_AB R12, RZ, R12 ;  /* 0x0000000cff0c723e */ /* 0x000fca00000010ff */
[----:B------:R3:W-:Y:S01]  /*3050*/  @P0 STG.E.U16 desc[UR36][R10.64+0x2], R12 ;  /* 0x0000020c0a000986 */ /* 0x0007e2000c101524 */
[----:B------:R-:W-:Y:S05]  /*3060*/  @!P2 BRA `(.L_x_44) ;  /* 0x000000000004a947 */ /* 0x000fea0003800000 */
[----:B------:R4:W5:Y:S02]  /*3070*/  LDG.E.LTC128B.U16 R18, desc[UR36][R4.64+0x10] ;  /* 0x0000102404127981 */ /* 0x000964000c1e1520 */
.L_x_44:
[----:B------:R-:W-:Y:S05]  /*3080*/  BSYNC B1 ;  /* 0x0000000000017941 */ /* 0x000fea0003800000 */
.L_x_43:
[----:B---3-5:R-:W-:Y:S01]  /*3090*/  IMAD.U32 R12, R18, 0x10000, RZ ;  /* 0x00010000120c7824 */ /* 0x028fe200078e00ff */
        /* <DEDUP_REMOVED lines=9> */
.L_x_46:
[----:B------:R-:W-:Y:S05]  /*3130*/  BSYNC B1 ;  /* 0x0000000000017941 */ /* 0x000fea0003800000 */
.L_x_45:
[----:B-----5:R-:W-:Y:S01]  /*3140*/  IMAD.U32 R12, R18, 0x10000, RZ ;  /* 0x00010000120c7824 */ /* 0x020fe200078e00ff */
[----:B------:R-:W-:Y:S01]  /*3150*/  ISETP.GT.AND P1, PT, R0, 0x8, P1 ;  /* 0x000000080000780c */ /* 0x000fe20000f24270 */
[----:B------:R-:W-:Y:S02]  /*3160*/  BSSY B1, `(.L_x_47) ;  /* 0x0000007000017945 */ /* 0x000fe40003800000 */
[----:B------:R-:W-:-:S04]  /*3170*/  FMUL R12, R12, R67 ;  /* 0x000000430c0c7220 */ /* 0x000fc80000400000 */
[----:B------:R-:W-:-:S05]  /*3180*/  FFMA R12, R61, R66, R12 ;  /* 0x000000423d0c7223 */ /* 0x000fca000000000c */
[----:B------:R-:W-:-:S05]  /*3190*/  F2FP.BF16.F32.PACK_AB R12, RZ, R12 ;  /* 0x0000000cff0c723e */ /* 0x000fca00000010ff */
[----:B------:R0:W-:Y:S01]  /*31a0*/  @P3 STG.E.U16 desc[UR36][R6.64+0x12], R12 ;  /* 0x0000120c06003986 */ /* 0x0001e2000c101524 */
[----:B------:R-:W-:Y:S05]  /*31b0*/  @!P1 BRA `(.L_x_48) ;  /* 0x0000000000049947 */ /* 0x000fea0003800000 */
[----:B------:R0:W5:Y:S02]  /*31c0*/  LDG.E.LTC128B.U16 R18, desc[UR36][R8.64+0x10] ;  /* 0x0000102408127981 */ /* 0x000164000c1e1520 */
.L_x_48:
[----:B------:R-:W-:Y:S05]  /*31d0*/  BSYNC B1 ;  /* 0x0000000000017941 */ /* 0x000fea0003800000 */
.L_x_47:
[----:B0----5:R-:W-:Y:S01]  /*31e0*/  IMAD.U32 R12, R18, 0x10000, RZ ;  /* 0x00010000120c7824 */ /* 0x021fe200078e00ff */
[----:B------:R-:W-:Y:S01]  /*31f0*/  ISETP.GT.AND P0, PT, R0, 0x8, P0 ;  /* 0x000000080000780c */ /* 0x000fe20000704270 */
[----:B------:R-:W-:Y:S02]  /*3200*/  BSSY B1, `(.L_x_49) ;  /* 0x0000007000017945 */ /* 0x000fe40003800000 */
[----:B---3--:R-:W-:-:S04]  /*3210*/  FMUL R13, R12, R67 ;  /* 0x000000430c0d7220 */ /* 0x008fc80000400000 */
[----:B------:R-:W-:-:S05]  /*3220*/  FFMA R13, R62, R66, R13 ;  /* 0x000000423e0d7223 */ /* 0x000fca000000000d */
[----:B------:R-:W-:-:S05]  /*3230*/  F2FP.BF16.F32.PACK_AB R13, RZ, R13 ;  /* 0x0000000dff0d723e */ /* 0x000fca00000010ff */
[----:B------:R0:W-:Y:S01]  /*3240*/  @P1 STG.E.U16 desc[UR36][R10.64+0x10], R13 ;  /* 0x0000100d0a001986 */ /* 0x0001e2000c101524 */
[----:B------:R-:W-:Y:S05]  /*3250*/  @!P0 BRA `(.L_x_50) ;  /* 0x0000000000048947 */ /* 0x000fea0003800000 */
[----:B------:R3:W5:Y:S02]  /*3260*/  LDG.E.LTC128B.U16 R18, desc[UR36][R8.64+0x12] ;  /* 0x0000122408127981 */ /* 0x000764000c1e1520 */
.L_x_50:
[----:B------:R-:W-:Y:S05]  /*3270*/  BSYNC B1 ;  /* 0x0000000000017941 */ /* 0x000fea0003800000 */
.L_x_49:
        /* <DEDUP_REMOVED lines=10> */
.L_x_52:
[----:B------:R-:W-:Y:S05]  /*3320*/  BSYNC B1 ;  /* 0x0000000000017941 */ /* 0x000fea0003800000 */
.L_x_51:
[----:B0----5:R-:W-:Y:S01]  /*3330*/  IMAD.U32 R12, R18, 0x10000, RZ ;  /* 0x00010000120c7824 */ /* 0x021fe200078e00ff */
        /* <DEDUP_REMOVED lines=9> */
.L_x_54:
[----:B------:R-:W-:Y:S05]  /*33d0*/  BSYNC B1 ;  /* 0x0000000000017941 */ /* 0x000fea0003800000 */
.L_x_53:
        /* <DEDUP_REMOVED lines=9> */
.L_x_56:
[----:B------:R-:W-:Y:S05]  /*3470*/  BSYNC B1 ;  /* 0x0000000000017941 */ /* 0x000fea0003800000 */
.L_x_55:
[----:B0----5:R-:W-:Y:S01]  /*3480*/  IMAD.U32 R12, R18, 0x10000, RZ ;  /* 0x00010000120c7824 */ /* 0x021fe200078e00ff */
        /* <DEDUP_REMOVED lines=8> */
.L_x_58:
[----:B------:R-:W-:Y:S05]  /*3510*/  BSYNC B1 ;  /* 0x0000000000017941 */ /* 0x000fea0003800000 */
.L_x_57:
        /* <DEDUP_REMOVED lines=10> */
.L_x_60:
[----:B------:R-:W-:Y:S05]  /*35c0*/  BSYNC B1 ;  /* 0x0000000000017941 */ /* 0x000fea0003800000 */
.L_x_59:
        /* <DEDUP_REMOVED lines=10> */
.L_x_62:
[----:B------:R-:W-:Y:S05]  /*3670*/  BSYNC B1 ;  /* 0x0000000000017941 */ /* 0x000fea0003800000 */
.L_x_61:
        /* <DEDUP_REMOVED lines=9> */
.L_x_64:
[----:B------:R-:W-:Y:S05]  /*3710*/  BSYNC B1 ;  /* 0x0000000000017941 */ /* 0x000fea0003800000 */
.L_x_63:
        /* <DEDUP_REMOVED lines=9> */
.L_x_66:
[----:B------:R-:W-:Y:S05]  /*37b0*/  BSYNC B1 ;  /* 0x0000000000017941 */ /* 0x000fea0003800000 */
.L_x_65:
        /* <DEDUP_REMOVED lines=10> */
.L_x_68:
[----:B------:R-:W-:Y:S05]  /*3860*/  BSYNC B1 ;  /* 0x0000000000017941 */ /* 0x000fea0003800000 */
.L_x_67:
        /* <DEDUP_REMOVED lines=10> */
.L_x_70:
[----:B------:R-:W-:Y:S05]  /*3910*/  BSYNC B1 ;  /* 0x0000000000017941 */ /* 0x000fea0003800000 */
.L_x_69:
        /* <DEDUP_REMOVED lines=9> */
.L_x_72:
[----:B------:R-:W-:Y:S05]  /*39b0*/  BSYNC B1 ;  /* 0x0000000000017941 */ /* 0x000fea0003800000 */
.L_x_71:
        /* <DEDUP_REMOVED lines=9> */
.L_x_74:
[----:B------:R-:W-:Y:S05]  /*3a50*/  BSYNC B1 ;  /* 0x0000000000017941 */ /* 0x000fea0003800000 */
.L_x_73:
        /* <DEDUP_REMOVED lines=10> */
.L_x_76:
[----:B------:R-:W-:Y:S05]  /*3b00*/  BSYNC B1 ;  /* 0x0000000000017941 */ /* 0x000fea0003800000 */
.L_x_75:
        /* <DEDUP_REMOVED lines=10> */
.L_x_78:
[----:B------:R-:W-:Y:S05]  /*3bb0*/  BSYNC B1 ;  /* 0x0000000000017941 */ /* 0x000fea0003800000 */
.L_x_77:
        /* <DEDUP_REMOVED lines=9> */
.L_x_80:
[----:B------:R-:W-:Y:S05]  /*3c50*/  BSYNC B1 ;  /* 0x0000000000017941 */ /* 0x000fea0003800000 */
.L_x_79:
        /* <DEDUP_REMOVED lines=9> */
.L_x_82:
[----:B------:R-:W-:Y:S05]  /*3cf0*/  BSYNC B1 ;  /* 0x0000000000017941 */ /* 0x000fea0003800000 */
.L_x_81:
        /* <DEDUP_REMOVED lines=10> */
.L_x_84:
[----:B------:R-:W-:Y:S05]  /*3da0*/  BSYNC B1 ;  /* 0x0000000000017941 */ /* 0x000fea0003800000 */
.L_x_83:
        /* <DEDUP_REMOVED lines=10> */
.L_x_86:
[----:B------:R-:W-:Y:S05]  /*3e50*/  BSYNC B1 ;  /* 0x0000000000017941 */ /* 0x000fea0003800000 */
.L_x_85:
        /* <DEDUP_REMOVED lines=9> */
.L_x_88:
[----:B------:R-:W-:Y:S05]  /*3ef0*/  BSYNC B1 ;  /* 0x0000000000017941 */ /* 0x000fea0003800000 */
.L_x_87:
        /* <DEDUP_REMOVED lines=9> */
.L_x_90:
[----:B------:R-:W-:Y:S05]  /*3f90*/  BSYNC B1 ;  /* 0x0000000000017941 */ /* 0x000fea0003800000 */
.L_x_89:
        /* <DEDUP_REMOVED lines=10> */
.L_x_92:
[----:B------:R-:W-:Y:S05]  /*4040*/  BSYNC B1 ;  /* 0x0000000000017941 */ /* 0x000fea0003800000 */
.L_x_91:
        /* <DEDUP_REMOVED lines=10> */
.L_x_94:
[----:B------:R-:W-:Y:S05]  /*40f0*/  BSYNC B1 ;  /* 0x0000000000017941 */ /* 0x000fea0003800000 */
.L_x_93:
        /* <DEDUP_REMOVED lines=9> */
.L_x_96:
[----:B------:R-:W-:Y:S05]  /*4190*/  BSYNC B1 ;  /* 0x0000000000017941 */ /* 0x000fea0003800000 */
.L_x_95:
        /* <DEDUP_REMOVED lines=9> */
.L_x_98:
[----:B------:R-:W-:Y:S05]  /*4230*/  BSYNC B1 ;  /* 0x0000000000017941 */ /* 0x000fea0003800000 */
.L_x_97:
        /* <DEDUP_REMOVED lines=10> */
.L_x_100:
[----:B------:R-:W-:Y:S05]  /*42e0*/  BSYNC B1 ;  /* 0x0000000000017941 */ /* 0x000fea0003800000 */
.L_x_99:
        /* <DEDUP_REMOVED lines=10> */
.L_x_102:
[----:B------:R-:W-:Y:S05]  /*4390*/  BSYNC B1 ;  /* 0x0000000000017941 */ /* 0x000fea0003800000 */
.L_x_101:
        /* <DEDUP_REMOVED lines=9> */
.L_x_104:
[----:B------:R-:W-:Y:S05]  /*4430*/  BSYNC B1 ;  /* 0x0000000000017941 */ /* 0x000fea0003800000 */
.L_x_103:
        /* <DEDUP_REMOVED lines=9> */
.L_x_106:
[----:B------:R-:W-:Y:S05]  /*44d0*/  BSYNC B1 ;  /* 0x0000000000017941 */ /* 0x000fea0003800000 */
.L_x_105:
        /* <DEDUP_REMOVED lines=10> */
.L_x_108:
[----:B------:R-:W-:Y:S05]  /*4580*/  BSYNC B1 ;  /* 0x0000000000017941 */ /* 0x000fea0003800000 */
.L_x_107:
        /* <DEDUP_REMOVED lines=10> */
.L_x_110:
[----:B------:R-:W-:Y:S05]  /*4630*/  BSYNC B1 ;  /* 0x0000000000017941 */ /* 0x000fea0003800000 */
.L_x_109:
[----:B0---45:R-:W-:Y:S01]  /*4640*/  IMAD.U32 R4, R18, 0x10000, RZ ;  /* 0x0001000012047824 */ /* 0x031fe200078e00ff */
        /* <DEDUP_REMOVED lines=8> */
.L_x_112:
[----:B------:R-:W-:Y:S05]  /*46d0*/  BSYNC B1 ;  /* 0x0000000000017941 */ /* 0x000fea0003800000 */
.L_x_111:
[----:B0----5:R-:W-:Y:S01]  /*46e0*/  IMAD.U32 R4, R18, 0x10000, RZ ;  /* 0x0001000012047824 */ /* 0x021fe200078e00ff */
[----:B------:R-:W-:Y:S01]  /*46f0*/  ISETP.GT.AND P0, PT, R0, 0x8, P0 ;  /* 0x000000080000780c */ /* 0x000fe20000704270 */
[----:B------:R-:W-:Y:S01]  /*4700*/  @P1 IMAD.MOV.U32 R5, RZ, RZ, R11 ;  /* 0x000000ffff051224 */ /* 0x000fe200078e000b */
[----:B------:R-:W-:Y:S01]  /*4710*/  BSSY B1, `(.L_x_113) ;  /* 0x0000008000017945 */ /* 0x000fe20003800000 */
[----:B------:R-:W-:Y:S01]  /*4720*/  FMUL R3, R4, R67 ;  /* 0x0000004304037220 */ /* 0x000fe20000400000 */
[----:B------:R-:W-:-:S03]  /*4730*/  @P1 IMAD.MOV.U32 R4, RZ, RZ, R10 ;  /* 0x000000ffff041224 */ /* 0x000fc600078e000a */
[----:B------:R-:W-:-:S05]  /*4740*/  FFMA R3, R30, R66, R3 ;  /* 0x000000421e037223 */ /* 0x000fca0000000003 */
[----:B------:R-:W-:-:S05]  /*4750*/  F2FP.BF16.F32.PACK_AB R3, RZ, R3 ;  /* 0x00000003ff03723e */ /* 0x000fca00000010ff */
[----:B------:R0:W-:Y:S01]  /*4760*/  @P1 STG.E.U16 desc[UR36][R4.64+0x90], R3 ;  /* 0x0000900304001986 */ /* 0x0001e2000c101524 */
[----:B------:R-:W-:Y:S05]  /*4770*/  @!P0 BRA `(.L_x_114) ;  /* 0x0000000000048947 */ /* 0x000fea0003800000 */
[----:B------:R0:W5:Y:S02]  /*4780*/  LDG.E.LTC128B.U16 R18, desc[UR36][R8.64+0x92] ;  /* 0x0000922408127981 */ /* 0x000164000c1e1520 */
.L_x_114:
[----:B------:R-:W-:Y:S05]  /*4790*/  BSYNC B1 ;  /* 0x0000000000017941 */ /* 0x000fea0003800000 */
.L_x_113:
[----:B------:R-:W-:Y:S05]  /*47a0*/  @!P0 BRA `(.L_x_115) ;  /* 0x0000000c00008947 */ /* 0x000fea0003800000 */
[----:B-----5:R-:W-:-:S04]  /*47b0*/  IMAD.U32 R18, R18, 0x10000, RZ ;  /* 0x0001000012127824 */ /* 0x020fc800078e00ff */
[----:B------:R-:W-:-:S04]  /*47c0*/  FMUL R18, R18, R67 ;  /* 0x0000004312127220 */ /* 0x000fc80000400000 */
[----:B------:R-:W-:-:S05]  /*47d0*/  FFMA R18, R31, R66, R18 ;  /* 0x000000421f127223 */ /* 0x000fca0000000012 */
[----:B------:R-:W-:-:S05]  /*47e0*/  F2FP.BF16.F32.PACK_AB R18, RZ, R18 ;  /* 0x00000012ff12723e */ /* 0x000fca00000010ff */
[----:B------:R0:W-:Y:S01]  /*47f0*/  STG.E.U16 desc[UR36][R10.64+0x92], R18 ;  /* 0x000092120a007986 */ /* 0x0001e2000c101524 */
[----:B------:R-:W-:Y:S05]  /*4800*/  BRA `(.L_x_115) ;  /* 0x0000000800e87947 */ /* 0x000fea0003800000 */
.L_x_38:
[----:B------:R-:W-:Y:S01]  /*4810*/  ULDC.64 UR4, c[0x0][0x5c0] ;  /* 0x0001700000047ab9 */ /* 0x000fe20000000a00 */
[----:B------:R-:W-:Y:S01]  /*4820*/  ISETP.GT.AND P3, PT, R3, 0x1, PT ;  /* 0x000000010300780c */ /* 0x000fe20003f64270 */
[-C--:B------:R-:W-:Y:S01]  /*4830*/  FMUL R56, R56, R66.reuse ;  /* 0x0000004238387220 */ /* 0x080fe20000400000 */
[----:B------:R-:W-:Y:S01]  /*4840*/  LEA R4, P0, R80, UR4, 0x1 ;  /* 0x0000000450047c11 */ /* 0x000fe2000f8008ff */
[-C--:B------:R-:W-:Y:S01]  /*4850*/  FMUL R57, R57, R66.reuse ;  /* 0x0000004239397220 */ /* 0x080fe20000400000 */
[----:B------:R-:W-:Y:S01]  /*4860*/  ISETP.GT.AND P1, PT, R0, 0x8, P1 ;  /* 0x000000080000780c */ /* 0x000fe20000f24270 */
[-C--:B------:R-:W-:Y:S01]  /*4870*/  FMUL R58, R58, R66.reuse ;  /* 0x000000423a3a7220 */ /* 0x080fe20000400000 */
[----:B------:R-:W-:Y:S01]  /*4880*/  LEA.HI.X R5, R80, UR5, R7, 0x1, P0 ;  /* 0x0000000550057c11 */ /* 0x000fe200080f0c07 */
[-C--:B------:R-:W-:Y:S01]  /*4890*/  FMUL R59, R59, R66.reuse ;  /* 0x000000423b3b7220 */ /* 0x080fe20000400000 */
[----:B------:R-:W-:Y:S01]  /*48a0*/  ISETP.GT.AND P0, PT, R0, RZ, P3 ;  /* 0x000000ff0000720c */ /* 0x000fe20001f04270 */
[----:B------:R-:W-:Y:S01]  /*48b0*/  FMUL R60, R60, R66 ;  /* 0x000000423c3c7220 */ /* 0x000fe20000400000 */
[----:B------:R-:W-:Y:S01]  /*48c0*/  F2FP.BF16.F32.PACK_AB R56, RZ, R56 ;  /* 0x00000038ff38723e */ /* 0x000fe200000010ff */
[-C--:B------:R-:W-:Y:S01]  /*48d0*/  FMUL R61, R61, R66.reuse ;  /* 0x000000423d3d7220 */ /* 0x080fe20000400000 */
[----:B------:R-:W-:Y:S01]  /*48e0*/  F2FP.BF16.F32.PACK_AB R57, RZ, R57 ;  /* 0x00000039ff39723e */ /* 0x000fe200000010ff */
[-C--:B------:R-:W-:Y:S01]  /*48f0*/  FMUL R62, R62, R66.reuse ;  /* 0x000000423e3e7220 */ /* 0x080fe20000400000 */
[----:B------:R-:W-:Y:S01]  /*4900*/  ISETP.GT.AND P3, PT, R0, 0x8, P3 ;  /* 0x000000080000780c */ /* 0x000fe20001f64270 */
[----:B------:R-:W-:Y:S01]  /*4910*/  @P2 STG.E.U16 desc[UR36][R4.64], R56 ;  /* 0x0000003804002986 */ /* 0x000fe2000c101524 */
[----:B------:R-:W-:Y:S01]  /*4920*/  ISETP.GT.AND P2, PT, R3, 0x8, PT ;  /* 0x000000080300780c */ /* 0x000fe20003f44270 */
[-C--:B------:R-:W-:Y:S01]  /*4930*/  FMUL R63, R63, R66.reuse ;  /* 0x000000423f3f7220 */ /* 0x080fe20000400000 */
[----:B------:R-:W-:Y:S01]  /*4940*/  SHF.L.U64.HI R7, R74, 0x1, R73 ;  /* 0x000000014a077819 */ /* 0x000fe20000010249 */
[----:B------:R-:W-:Y:S01]  /*4950*/  FMUL R48, R48, R66 ;  /* 0x0000004230307220 */ /* 0x000fe20000400000 */
[----:B------:R-:W-:Y:S01]  /*4960*/  LEA R6, P4, R74, R4, 0x1 ;  /* 0x000000044a067211 */ /* 0x000fe200078808ff */
[----:B------:R-:W-:Y:S01]  /*4970*/  @P0 STG.E.U16 desc[UR36][R4.64+0x2], R57 ;  /* 0x0000023904000986 */ /* 0x000fe2000c101524 */
[----:B------:R-:W-:Y:S01]  /*4980*/  ISETP.GT.AND P5, PT, R0, RZ, P2 ;  /* 0x000000ff0000720c */ /* 0x000fe200017a4270 */
[----:B------:R-:W-:Y:S01]  /*4990*/  FMUL R49, R49, R66 ;  /* 0x0000004231317220 */ /* 0x000fe20000400000 */
[----:B------:R-:W-:Y:S01]  /*49a0*/  ISETP.GT.AND P0, PT, R3, 0x9, PT ;  /* 0x000000090300780c */ /* 0x000fe20003f04270 */
[----:B------:R-:W-:Y:S01]  /*49b0*/  IMAD.X R7, R7, 0x1, R5, P4 ;  /* 0x0000000107077824 */ /* 0x000fe200020e0605 */
[----:B------:R-:W-:Y:S01]  /*49c0*/  F2FP.BF16.F32.PACK_AB R58, RZ, R58 ;  /* 0x0000003aff3a723e */ /* 0x000fe200000010ff */
[-C--:B------:R-:W-:Y:S01]  /*49d0*/  FMUL R50, R50, R66.reuse ;  /* 0x0000004232327220 */ /* 0x080fe20000400000 */
[----:B------:R-:W-:Y:S01]  /*49e0*/  F2FP.BF16.F32.PACK_AB R59, RZ, R59 ;  /* 0x0000003bff3b723e */ /* 0x000fe200000010ff */
[----:B------:R-:W-:Y:S01]  /*49f0*/  FMUL R51, R51, R66 ;  /* 0x0000004233337220 */ /* 0x000fe20000400000 */
[----:B------:R-:W-:Y:S01]  /*4a00*/  ISETP.GT.AND P4, PT, R0, RZ, P0 ;  /* 0x000000ff0000720c */ /* 0x000fe20000784270 */
[----:B------:R-:W-:Y:S01]  /*4a10*/  @P1 STG.E.U16 desc[UR36][R6.64], R58 ;  /* 0x0000003a06001986 */ /* 0x000fe2000c101524 */
[----:B------:R-:W-:Y:S01]  /*4a20*/  F2FP.BF16.F32.PACK_AB R60, RZ, R60 ;  /* 0x0000003cff3c723e */ /* 0x000fe200000010ff */
[-C--:B------:R-:W-:Y:S01]  /*4a30*/  FMUL R52, R52, R66.reuse ;  /* 0x0000004234347220 */ /* 0x080fe20000400000 */
[C---:B------:R-:W-:Y:S01]  /*4a40*/  ISETP.GT.AND P1, PT, R0.reuse, 0x8, P2 ;  /* 0x000000080000780c */ /* 0x040fe20001724270 */
[----:B------:R-:W-:Y:S01]  /*4a50*/  @P3 STG.E.U16 desc[UR36][R6.64+0x2], R59 ;  /* 0x0000023b06003986 */ /* 0x000fe2000c101524 */
[----:B------:R-:W-:Y:S01]  /*4a60*/  ISETP.GT.AND P2, PT, R3, 0x10, PT ;  /* 0x000000100300780c */ /* 0x000fe20003f44270 */
[-C--:B------:R-:W-:Y:S01]  /*4a70*/  FMUL R53, R53, R66.reuse ;  /* 0x0000004235357220 */ /* 0x080fe20000400000 */
[----:B------:R-:W-:Y:S01]  /*4a80*/  ISETP.GT.AND P3, PT, R0, 0x8, P0 ;  /* 0x000000080000780c */ /* 0x000fe20000764270 */
[----:B------:R-:W-:Y:S01]  /*4a90*/  @P5 STG.E.U16 desc[UR36][R4.64+0x10], R60 ;  /* 0x0000103c04005986 */ /* 0x000fe2000c101524 */
[----:B------:R-:W-:Y:S01]  /*4aa0*/  F2FP.BF16.F32.PACK_AB R61, RZ, R61 ;  /* 0x0000003dff3d723e */ /* 0x000fe200000010ff */
[-C--:B------:R-:W-:Y:S01]  /*4ab0*/  FMUL R54, R54, R66.reuse ;  /* 0x0000004236367220 */ /* 0x080fe20000400000 */
[----:B------:R-:W-:Y:S01]  /*4ac0*/  ISETP.GT.AND P5, PT, R0, RZ, P2 ;  /* 0x000000ff0000720c */ /* 0x000fe200017a4270 */
[----:B------:R-:W-:Y:S01]  /*4ad0*/  FMUL R55, R55, R66 ;  /* 0x0000004237377220 */ /* 0x000fe20000400000 */
[----:B------:R-:W-:Y:S01]  /*4ae0*/  ISETP.GT.AND P0, PT, R3, 0x11, PT ;  /* 0x000000110300780c */ /* 0x000fe20003f04270 */
[----:B------:R-:W-:Y:S01]  /*4af0*/  @P4 STG.E.U16 desc[UR36][R4.64+0x12], R61 ;  /* 0x0000123d04004986 */ /* 0x000fe2000c101524 */
        /* <DEDUP_REMOVED lines=72> */
[----:B------:R-:W-:Y:S01]  /*4f80*/  F2FP.BF16.F32.PACK_AB R45, RZ, R45 ;  /* 0x0000002dff2d723e */ /* 0x000fe200000010ff */
[----:B------:R-:W-:Y:S01]  /*4f90*/  @P5 STG.E.U16 desc[UR36][R4.64+0x50], R44 ;  /* 0x0000502c04005986 */ /* 0x000fe2000c101524 */
[----:B------:R-:W-:Y:S01]  /*4fa0*/  ISETP.GT.AND P0, PT, R0, 0x8, P0 ;  /* 0x000000080000780c */ /* 0x000fe20000704270 */
[-C--:B------:R-:W-:Y:S01]  /*4fb0*/  FMUL R30, R30, R66.reuse ;  /* 0x000000421e1e7220 */ /* 0x080fe20000400000 */
[----:B------:R-:W-:Y:S01]  /*4fc0*/  ISETP.GT.AND P5, PT, R0, RZ, P3 ;  /* 0x000000ff0000720c */ /* 0x000fe20001fa4270 */
[----:B------:R-:W-:Y:S01]  /*4fd0*/  @P4 STG.E.U16 desc[UR36][R4.64+0x52], R45 ;  /* 0x0000522d04004986 */ /* 0x000fe2000c101524 */
[----:B------:R-:W-:Y:S01]  /*4fe0*/  ISETP.GT.AND P1, PT, R3, 0x31, PT ;  /* 0x000000310300780c */ /* 0x000fe20003f24270 */
[----:B------:R-:W-:Y:S01]  /*4ff0*/  FMUL R31, R31, R66 ;  /* 0x000000421f1f7220 */ /* 0x000fe20000400000 */
[----:B------:R-:W-:-:S02]  /*5000*/  F2FP.BF16.F32.PACK_AB R46, RZ, R46 ;  /* 0x0000002eff2e723e */ /* 0x000fc400000010ff */
[C---:B------:R-:W-:Y:S02]  /*5010*/  ISETP.GT.AND P4, PT, R0.reuse, RZ, P1 ;  /* 0x000000ff0000720c */ /* 0x040fe40000f84270 */
[----:B------:R-:W-:Y:S01]  /*5020*/  F2FP.BF16.F32.PACK_AB R47, RZ, R47 ;  /* 0x0000002fff2f723e */ /* 0x000fe200000010ff */
[----:B------:R-:W-:Y:S01]  /*5030*/  @P2 STG.E.U16 desc[UR36][R6.64+0x50], R46 ;  /* 0x0000502e06002986 */ /* 0x000fe2000c101524 */
[----:B------:R-:W-:Y:S02]  /*5040*/  F2FP.BF16.F32.PACK_AB R32, RZ, R32 ;  /* 0x00000020ff20723e */ /* 0x000fe400000010ff */
[----:B------:R-:W-:Y:S01]  /*5050*/  F2FP.BF16.F32.PACK_AB R33, RZ, R33 ;  /* 0x00000021ff21723e */ /* 0x000fe200000010ff */
[----:B------:R-:W-:Y:S01]  /*5060*/  @P0 STG.E.U16 desc[UR36][R6.64+0x52], R47 ;  /* 0x0000522f06000986 */ /* 0x000fe2000c101524 */
[C---:B------:R-:W-:Y:S02]  /*5070*/  ISETP.GT.AND P0, PT, R0.reuse, 0x8, P3 ;  /* 0x000000080000780c */ /* 0x040fe40001f04270 */
[----:B------:R-:W-:Y:S01]  /*5080*/  F2FP.BF16.F32.PACK_AB R34, RZ, R34 ;  /* 0x00000022ff22723e */ /* 0x000fe200000010ff */
[----:B------:R-:W-:Y:S01]  /*5090*/  @P5 STG.E.U16 desc[UR36][R4.64+0x60], R32 ;  /* 0x0000602004005986 */ /* 0x000fe2000c101524 */
[----:B------:R-:W-:-:S02]  /*50a0*/  ISETP.GT.AND P5, PT, R0, 0x8, P1 ;  /* 0x000000080000780c */ /* 0x000fc40000fa4270 */
[C---:B------:R-:W-:Y:S01]  /*50b0*/  ISETP.GT.AND P1, PT, R3.reuse, 0x39, PT ;  /* 0x000000390300780c */ /* 0x040fe20003f24270 */
[----:B------:R-:W-:Y:S01]  /*50c0*/  @P4 STG.E.U16 desc[UR36][R4.64+0x62], R33 ;  /* 0x0000622104004986 */ /* 0x000fe2000c101524 */
[----:B------:R-:W-:Y:S02]  /*50d0*/  ISETP.GT.AND P4, PT, R3, 0x38, PT ;  /* 0x000000380300780c */ /* 0x000fe40003f84270 */
[----:B------:R-:W-:Y:S02]  /*50e0*/  F2FP.BF16.F32.PACK_AB R35, RZ, R35 ;  /* 0x00000023ff23723e */ /* 0x000fe400000010ff */
[C---:B------:R-:W-:Y:S01]  /*50f0*/  ISETP.GT.AND P2, PT, R0.reuse, RZ, P4 ;  /* 0x000000ff0000720c */ /* 0x040fe20002744270 */
[----:B------:R-:W-:Y:S01]  /*5100*/  @P0 STG.E.U16 desc[UR36][R6.64+0x60], R34 ;  /* 0x0000602206000986 */ /* 0x000fe2000c101524 */
[C---:B------:R-:W-:Y:S02]  /*5110*/  ISETP.GT.AND P3, PT, R0.reuse, RZ, P1 ;  /* 0x000000ff0000720c */ /* 0x040fe40000f64270 */
[C---:B------:R-:W-:Y:S01]  /*5120*/  ISETP.GT.AND P4, PT, R0.reuse, 0x8, P4 ;  /* 0x000000080000780c */ /* 0x040fe20002784270 */
[----:B------:R-:W-:Y:S01]  /*5130*/  @P5 STG.E.U16 desc[UR36][R6.64+0x62], R35 ;  /* 0x0000622306005986 */ /* 0x000fe2000c101524 */
[----:B------:R-:W-:-:S02]  /*5140*/  ISETP.GT.AND P5, PT, R0, 0x8, P1 ;  /* 0x000000080000780c */ /* 0x000fc40000fa4270 */
[----:B------:R-:W-:Y:S02]  /*5150*/  F2FP.BF16.F32.PACK_AB R36, RZ, R36 ;  /* 0x00000024ff24723e */ /* 0x000fe400000010ff */
[----:B------:R-:W-:Y:S02]  /*5160*/  F2FP.BF16.F32.PACK_AB R37, RZ, R37 ;  /* 0x00000025ff25723e */ /* 0x000fe400000010ff */
[----:B------:R-:W-:Y:S01]  /*5170*/  F2FP.BF16.F32.PACK_AB R38, RZ, R38 ;  /* 0x00000026ff26723e */ /* 0x000fe200000010ff */
[----:B------:R-:W-:Y:S01]  /*5180*/  @P2 STG.E.U16 desc[UR36][R4.64+0x70], R36 ;  /* 0x0000702404002986 */ /* 0x000fe2000c101524 */
[----:B------:R-:W-:Y:S02]  /*5190*/  F2FP.BF16.F32.PACK_AB R39, RZ, R39 ;  /* 0x00000027ff27723e */ /* 0x000fe400000010ff */
[C---:B------:R-:W-:Y:S01]  /*51a0*/  ISETP.GT.AND P2, PT, R3.reuse, 0x41, PT ;  /* 0x000000410300780c */ /* 0x040fe20003f44270 */
[----:B------:R-:W-:Y:S01]  /*51b0*/  @P3 STG.E.U16 desc[UR36][R4.64+0x72], R37 ;  /* 0x0000722504003986 */ /* 0x000fe2000c101524 */
[----:B------:R-:W-:-:S02]  /*51c0*/  ISETP.GT.AND P3, PT, R3, 0x40, PT ;  /* 0x000000400300780c */ /* 0x000fc40003f64270 */
[----:B------:R-:W-:Y:S01]  /*51d0*/  F2FP.BF16.F32.PACK_AB R24, RZ, R24 ;  /* 0x00000018ff18723e */ /* 0x000fe200000010ff */
[----:B------:R-:W-:Y:S01]  /*51e0*/  @P4 STG.E.U16 desc[UR36][R6.64+0x70], R38 ;  /* 0x0000702606004986 */ /* 0x000fe2000c101524 */
[C---:B------:R-:W-:Y:S02]  /*51f0*/  ISETP.GT.AND P4, PT, R0.reuse, RZ, P2 ;  /* 0x000000ff0000720c */ /* 0x040fe40001784270 */
[----:B------:R-:W-:Y:S01]  /*5200*/  F2FP.BF16.F32.PACK_AB R25, RZ, R25 ;  /* 0x00000019ff19723e */ /* 0x000fe200000010ff */
[----:B------:R-:W-:Y:S01]  /*5210*/  @P5 STG.E.U16 desc[UR36][R6.64+0x72], R39 ;  /* 0x0000722706005986 */ /* 0x000fe2000c101524 */
[----:B------:R-:W-:Y:S02]  /*5220*/  ISETP.GT.AND P5, PT, R0, RZ, P3 ;  /* 0x000000ff0000720c */ /* 0x000fe40001fa4270 */
[C---:B------:R-:W-:Y:S02]  /*5230*/  ISETP.GT.AND P1, PT, R3.reuse, 0x48, PT ;  /* 0x000000480300780c */ /* 0x040fe40003f24270 */
[----:B------:R-:W-:-:S02]  /*5240*/  ISETP.GT.AND P0, PT, R3, 0x49, PT ;  /* 0x000000490300780c */ /* 0x000fc40003f04270 */
[C---:B------:R-:W-:Y:S02]  /*5250*/  ISETP.GT.AND P3, PT, R0.reuse, 0x8, P3 ;  /* 0x000000080000780c */ /* 0x040fe40001f64270 */
[C---:B------:R-:W-:Y:S02]  /*5260*/  ISETP.GT.AND P2, PT, R0.reuse, 0x8, P2 ;  /* 0x000000080000780c */ /* 0x040fe40001744270 */
[----:B------:R-:W-:Y:S02]  /*5270*/  F2FP.BF16.F32.PACK_AB R26, RZ, R26 ;  /* 0x0000001aff1a723e */ /* 0x000fe400000010ff */
[----:B------:R-:W-:Y:S01]  /*5280*/  F2FP.BF16.F32.PACK_AB R27, RZ, R27 ;  /* 0x0000001bff1b723e */ /* 0x000fe200000010ff */
[----:B------:R-:W-:Y:S01]  /*5290*/  @P5 STG.E.U16 desc[UR36][R4.64+0x80], R24 ;  /* 0x0000801804005986 */ /* 0x000fe2000c101524 */
[C---:B------:R-:W-:Y:S02]  /*52a0*/  ISETP.GT.AND P5, PT, R0.reuse, RZ, P0 ;  /* 0x000000ff0000720c */ /* 0x040fe400007a4270 */
[C---:B------:R-:W-:Y:S01]  /*52b0*/  ISETP.GT.AND P0, PT, R0.reuse, 0x8, P0 ;  /* 0x000000080000780c */ /* 0x040fe20000704270 */
[----:B------:R-:W-:Y:S01]  /*52c0*/  @P4 STG.E.U16 desc[UR36][R4.64+0x82], R25 ;  /* 0x0000821904004986 */ /* 0x000fe2000c101524 */
[----:B------:R-:W-:-:S02]  /*52d0*/  ISETP.GT.AND P4, PT, R0, RZ, P1 ;  /* 0x000000ff0000720c */ /* 0x000fc40000f84270 */
[----:B------:R-:W-:Y:S01]  /*52e0*/  ISETP.GT.AND P1, PT, R0, 0x8, P1 ;  /* 0x000000080000780c */ /* 0x000fe20000f24270 */
[----:B------:R-:W-:Y:S01]  /*52f0*/  @P3 STG.E.U16 desc[UR36][R6.64+0x80], R26 ;  /* 0x0000801a06003986 */ /* 0x000fe2000c101524 */
[----:B------:R-:W-:Y:S02]  /*5300*/  F2FP.BF16.F32.PACK_AB R28, RZ, R28 ;  /* 0x0000001cff1c723e */ /* 0x000fe400000010ff */
[----:B------:R-:W-:Y:S01]  /*5310*/  F2FP.BF16.F32.PACK_AB R29, RZ, R29 ;  /* 0x0000001dff1d723e */ /* 0x000fe200000010ff */
[----:B------:R-:W-:Y:S01]  /*5320*/  @P2 STG.E.U16 desc[UR36][R6.64+0x82], R27 ;  /* 0x0000821b06002986 */ /* 0x000fe2000c101524 */
[----:B------:R-:W-:Y:S02]  /*5330*/  F2FP.BF16.F32.PACK_AB R30, RZ, R30 ;  /* 0x0000001eff1e723e */ /* 0x000fe400000010ff */
[----:B------:R-:W-:-:S03]  /*5340*/  F2FP.BF16.F32.PACK_AB R31, RZ, R31 ;  /* 0x0000001fff1f723e */ /* 0x000fc600000010ff */
[----:B------:R-:W-:Y:S04]  /*5350*/  @P4 STG.E.U16 desc[UR36][R4.64+0x90], R28 ;  /* 0x0000901c04004986 */ /* 0x000fe8000c101524 */
[----:B------:R0:W-:Y:S02]  /*5360*/  @P5 STG.E.U16 desc[UR36][R4.64+0x92], R29 ;  /* 0x0000921d04005986 */ /* 0x0001e4000c101524 */
[----:B0-----:R-:W-:Y:S02]  /*5370*/  @P1 IMAD.MOV.U32 R4, RZ, RZ, R6 ;  /* 0x000000ffff041224 */ /* 0x001fe400078e0006 */
[----:B------:R-:W-:-:S05]  /*5380*/  @P1 IMAD.MOV.U32 R5, RZ, RZ, R7 ;  /* 0x000000ffff051224 */ /* 0x000fca00078e0007 */
[----:B------:R0:W-:Y:S04]  /*5390*/  @P1 STG.E.U16 desc[UR36][R4.64+0x90], R30 ;  /* 0x0000901e04001986 */ /* 0x0001e8000c101524 */
[----:B------:R0:W-:Y:S02]  /*53a0*/  @P0 STG.E.U16 desc[UR36][R6.64+0x92], R31 ;  /* 0x0000921f06000986 */ /* 0x0001e4000c101524 */
.L_x_115:
[----:B------:R-:W-:Y:S05]  /*53b0*/  BSYNC B0 ;  /* 0x0000000000007941 */ /* 0x000fea0003800000 */
.L_x_37:
[----:B0-----:R-:W2:Y:S01]  /*53c0*/  LDL.64 R4, [R1] ;  /* 0x0000000001047983 */ /* 0x001ea20000100a00 */
[----:B------:R-:W-:Y:S01]  /*53d0*/  ULDC.64 UR4, c[0x0][0x650] ;  /* 0x0001940000047ab9 */ /* 0x000fe20000000a00 */
[----:B------:R-:W-:Y:S02]  /*53e0*/  IMAD.U32 R0, RZ, RZ, UR44 ;  /* 0x0000002cff007e24 */ /* 0x000fe4000f8e00ff */
[----:B------:R-:W-:Y:S02]  /*53f0*/  IMAD.MOV.U32 R22, RZ, RZ, -0x1 ;  /* 0xffffffffff167424 */ /* 0x000fe400078e00ff */
[----:B------:R0:W-:Y:S01]  /*5400*/  SYNCS.ARRIVE.TRANS64.A1T0 RZ, [R0+UR48], RZ ;  /* 0x000000ff00ff79a7 */ /* 0x0001e20008100030 */
[----:B-----5:R-:W-:Y:S02]  /*5410*/  IMAD.MOV.U32 R18, RZ, RZ, -0x1 ;  /* 0xffffffffff127424 */ /* 0x020fe400078e00ff */
[----:B------:R-:W-:Y:S01]  /*5420*/  IMAD.MOV.U32 R19, RZ, RZ, -0x1 ;  /* 0xffffffffff137424 */ /* 0x000fe200078e00ff */
[----:B0-----:R-:W-:-:S02]  /*5430*/  PRMT R0, RZ, 0x7610, R0 ;  /* 0x00007610ff007816 */ /* 0x001fc40000000000 */
[----:B--2---:R-:W-:-:S05]  /*5440*/  LEA R16, P0, R4, R16, 0x1 ;  /* 0x0000001004107211 */ /* 0x004fca00078008ff */
[----:B------:R-:W-:Y:S01]  /*5450*/  IMAD.X R17, R76, 0x1, R17, P0 ;  /* 0x000000014c117824 */ /* 0x000fe200000e0611 */
[----:B------:R-:W-:-:S04]  /*5460*/  ISETP.GE.U32.AND P0, PT, R16, UR4, PT ;  /* 0x0000000410007c0c */ /* 0x000fc8000bf06070 */
[----:B------:R-:W-:-:S13]  /*5470*/  ISETP.GE.U32.AND.EX P0, PT, R17, UR5, PT, P0 ;  /* 0x0000000511007c0c */ /* 0x000fda000bf06100 */
[----:B------:R-:W-:Y:S05]  /*5480*/  @P0 BRA `(.L_x_116) ;  /* 0x0000000400500947 */ /* 0x000fea0003800000 */
[----:B-1----:R-:W0:Y:S01]  /*5490*/  LDC.64 R10, c[0x0][0x628] ;  /* 0x00018a00ff0a7b82 */ /* 0x002e220000000a00 */
[----:B------:R-:W1:Y:S01]  /*54a0*/  S2R R18, SR_CTAID.X ;  /* 0x0000000000127919 */ /* 0x000e620000002500 */
[----:B---34-:R-:W-:Y:S02]  /*54b0*/  IMAD.MOV.U32 R8, RZ, RZ, R16 ;  /* 0x000000ffff087224 */ /* 0x018fe400078e0010 */
[----:B------:R-:W-:Y:S01]  /*54c0*/  IMAD.MOV.U32 R9, RZ, RZ, R17 ;  /* 0x000000ffff097224 */ /* 0x000fe200078e0011 */
[----:B------:R-:W2:Y:S03]  /*54d0*/  S2R R20, SR_CTAID.Y ;  /* 0x0000000000147919 */ /* 0x000ea60000002600 */
[----:B------:R-:W3:Y:S08]  /*54e0*/  LDC R0, c[0x0][0x630] ;  /* 0x00018c00ff007b82 */ /* 0x000ef00000000800 */
[----:B------:R-:W4:Y:S01]  /*54f0*/  LDC.64 R14, c[0x0][0x620] ;  /* 0x00018800ff0e7b82 */ /* 0x000f220000000a00 */
[----:B0-----:R-:W-:-:S04]  /*5500*/  ISETP.NE.U32.AND P0, PT, R10, RZ, PT ;  /* 0x000000ff0a00720c */ /* 0x001fc80003f05070 */
[----:B------:R-:W-:-:S13]  /*5510*/  ISETP.NE.AND.EX P0, PT, R11, RZ, PT, P0 ;  /* 0x000000ff0b00720c */ /* 0x000fda0003f05300 */
[----:B-1234-:R-:W-:Y:S05]  /*5520*/  @!P0 BRA `(.L_x_117) ;  /* 0x0000000000288947 */ /* 0x01efea0003800000 */
[----:B------:R-:W0:Y:S02]  /*5530*/  LDC R3, c[0x0][0x634] ;  /* 0x00018d00ff037b82 */ /* 0x000e240000000800 */
        /* <DEDUP_REMOVED lines=9> */
.L_x_117:
[----:B------:R-:W0:Y:S01]  /*55d0*/  LDC.64 R24, c[0x0][0x640] ;  /* 0x00019000ff187b82 */ /* 0x000e220000000a00 */
[-CC-:B------:R-:W-:Y:S01]  /*55e0*/  SHF.R.U64 R19, R8, R0.reuse, R9.reuse ;  /* 0x0000000008137219 */ /* 0x180fe20000001209 */
[----:B------:R-:W-:Y:S01]  /*55f0*/  ULDC UR4, c[0x0][0x150] ;  /* 0x0000540000047ab9 */ /* 0x000fe20000000800 */
[----:B------:R-:W-:Y:S02]  /*5600*/  SHF.R.U32.HI R0, RZ, R0, R9 ;  /* 0x00000000ff007219 */ /* 0x000fe40000011609 */
[----:B------:R-:W-:Y:S02]  /*5610*/  IADD3 R3, P0, RZ, -R19, RZ ;  /* 0x80000013ff037210 */ /* 0x000fe40007f1e0ff */
[----:B------:R-:W-:Y:S01]  /*5620*/  I2FP.F32.U32 R7, R18 ;  /* 0x0000001200077245 */ /* 0x000fe20000201000 */
[----:B------:R-:W1:Y:S02]  /*5630*/  LDC R6, c[0x0][0x618] ;  /* 0x00018600ff067b82 */ /* 0x000e640000000800 */
[----:B------:R-:W-:-:S02]  /*5640*/  IMAD.X R5, RZ, RZ, ~R0, P0 ;  /* 0x000000ffff057224 */ /* 0x000fc400000e0e00 */
[----:B------:R-:W-:Y:S01]  /*5650*/  FMUL R7, R7, UR4 ;  /* 0x0000000407077c20 */ /* 0x000fe20008400000 */
[----:B------:R-:W-:Y:S01]  /*5660*/  ULDC UR4, c[0x0][0x154] ;  /* 0x0000550000047ab9 */ /* 0x000fe20000000800 */
[-C--:B------:R-:W-:Y:S02]  /*5670*/  IMAD R0, R5, R14.reuse, RZ ;  /* 0x0000000e05007224 */ /* 0x080fe400078e02ff */
[----:B------:R-:W2:Y:S01]  /*5680*/  LDC R8, c[0x0][0x608] ;  /* 0x00018200ff087b82 */ /* 0x000ea20000000800 */
[C---:B------:R-:W-:Y:S01]  /*5690*/  IMAD.WIDE.U32 R4, R3.reuse, R14, R16 ;  /* 0x0000000e03047225 */ /* 0x040fe200078e0010 */
[----:B------:R-:W3:Y:S03]  /*56a0*/  F2I.U32.TRUNC.NTZ R7, R7 ;  /* 0x0000000700077305 */ /* 0x000ee6000020f000 */
[----:B------:R-:W-:Y:S01]  /*56b0*/  IMAD R3, R3, R15, R0 ;  /* 0x0000000f03037224 */ /* 0x000fe200078e0200 */
[----:B------:R-:W-:-:S02]  /*56c0*/  I2FP.F32.U32 R0, R20 ;  /* 0x0000001400007245 */ /* 0x000fc40000201000 */
[----:B------:R-:W4:Y:S01]  /*56d0*/  LDC R22, c[0x0][0x658] ;  /* 0x00019600ff167b82 */ /* 0x000f220000000800 */
[----:B------:R-:W-:Y:S01]  /*56e0*/  IMAD.IADD R3, R5, 0x1, R3 ;  /* 0x0000000105037824 */ /* 0x000fe200078e0203 */
[----:B0-----:R-:W-:Y:S01]  /*56f0*/  ISETP.NE.U32.AND P0, PT, R24, RZ, PT ;  /* 0x000000ff1800720c */ /* 0x001fe20003f05070 */
[----:B------:R-:W-:-:S03]  /*5700*/  FMUL R0, R0, UR4 ;  /* 0x0000000400007c20 */ /* 0x000fc60008400000 */
[----:B------:R-:W-:Y:S01]  /*5710*/  ISETP.NE.AND.EX P0, PT, R25, RZ, PT, P0 ;  /* 0x000000ff1900720c */ /* 0x000fe20003f05300 */
[----:B------:R0:W0:Y:S01]  /*5720*/  F2I.U32.TRUNC.NTZ R14, R0 ;  /* 0x00000000000e7305 */ /* 0x000022000020f000 */
[----:B------:R-:W5:Y:S01]  /*5730*/  LDC R9, c[0x0][0x144] ;  /* 0x00005100ff097b82 */ /* 0x000f620000000800 */
[-C--:B-1----:R-:W-:Y:S01]  /*5740*/  SHF.R.U64 R10, R4, R6.reuse, R3 ;  /* 0x00000006040a7219 */ /* 0x082fe20000001203 */
[----:B---3--:R-:W-:Y:S01]  /*5750*/  IMAD.MOV R7, RZ, RZ, -R7 ;  /* 0x000000ffff077224 */ /* 0x008fe200078e0a07 */
[----:B------:R-:W-:-:S05]  /*5760*/  SHF.R.U32.HI R3, RZ, R6, R3 ;  /* 0x00000006ff037219 */ /* 0x000fca0000011603 */
[----:B------:R-:W1:Y:S01]  /*5770*/  LDC R15, c[0x0][0x148] ;  /* 0x00005200ff0f7b82 */ /* 0x000e620000000800 */
[-CC-:B--2---:R-:W-:Y:S02]  /*5780*/  SHF.R.U64 R12, R10, R8.reuse, R3.reuse ;  /* 0x000000080a0c7219 */ /* 0x184fe40000001203 */
[----:B------:R-:W-:-:S05]  /*5790*/  SHF.R.U32.HI R3, RZ, R8, R3 ;  /* 0x00000008ff037219 */ /* 0x000fca0000011603 */
[----:B------:R-:W2:Y:S01]  /*57a0*/  LDC R21, c[0x0][0x600] ;  /* 0x00018000ff157b82 */ /* 0x000ea20000000800 */
[-CC-:B----4-:R-:W-:Y:S02]  /*57b0*/  SHF.R.U64 R13, R12, R22.reuse, R3.reuse ;  /* 0x000000160c0d7219 */ /* 0x190fe40000001203 */
[----:B------:R-:W-:-:S03]  /*57c0*/  SHF.R.U32.HI R5, RZ, R22, R3 ;  /* 0x00000016ff057219 */ /* 0x000fc60000011603 */
[----:B------:R-:W-:Y:S02]  /*57d0*/  IMAD.MOV.U32 R4, RZ, RZ, R13 ;  /* 0x000000ffff047224 */ /* 0x000fe400078e000d */
[----:B------:R-:W3:Y:S01]  /*57e0*/  LDC R26, c[0x0][0x648] ;  /* 0x00019200ff1a7b82 */ /* 0x000ee20000000800 */
[----:B-----5:R-:W-:-:S07]  /*57f0*/  IMAD R22, R9, R7, R18 ;  /* 0x0000000709167224 */ /* 0x020fce00078e0212 */
[----:B------:R-:W4:Y:S08]  /*5800*/  LDC R27, c[0x0][0x638] ;  /* 0x00018e00ff1b7b82 */ /* 0x000f300000000800 */
[----:B------:R-:W0:Y:S01]  /*5810*/  LDC R28, c[0x0][0x610] ;  /* 0x00018400ff1c7b82 */ /* 0x000e220000000800 */
[----:B-1----:R-:W-:Y:S05]  /*5820*/  @!P0 BRA `(.L_x_118) ;  /* 0x0000000000288947 */ /* 0x002fea0003800000 */
        /* <DEDUP_REMOVED lines=10> */
.L_x_118:
[----:B------:R-:W-:Y:S01]  /*58d0*/  ISETP.NE.AND P0, PT, R2, 0x1, PT ;  /* 0x000000010200780c */ /* 0x000fe20003f05270 */
[----:B0-----:R-:W-:Y:S01]  /*58e0*/  IMAD.MOV R14, RZ, RZ, -R14 ;  /* 0x000000ffff0e7224 */ /* 0x001fe200078e0a0e */
[----:B---3--:R-:W-:Y:S01]  /*58f0*/  SHF.R.U64 R0, R4, R26, R5 ;  /* 0x0000001a04007219 */ /* 0x008fe20000001205 */
[----:B--2---:R-:W-:Y:S01]  /*5900*/  VIADD R5, R21, 0xffffffff ;  /* 0xffffffff15057836 */ /* 0x004fe20000000000 */
[----:B------:R-:W-:-:S03]  /*5910*/  LOP3.LUT R3, R12, R77, RZ, 0xc0, !PT ;  /* 0x0000004d0c037212 */ /* 0x000fc600078ec0ff */
[----:B------:R-:W-:Y:S01]  /*5920*/  IMAD.MOV R4, RZ, RZ, -R0 ;  /* 0x000000ffff047224 */ /* 0x000fe200078e0a00 */
[----:B------:R-:W-:Y:S01]  /*5930*/  LOP3.LUT R5, R10, R5, RZ, 0xc0, !PT ;  /* 0x000000050a057212 */ /* 0x000fe200078ec0ff */
[----:B------:R-:W-:Y:S02]  /*5940*/  IMAD R3, R72, R0, R3 ;  /* 0x0000000048037224 */ /* 0x000fe400078e0203 */
[----:B----4-:R-:W-:Y:S02]  /*5950*/  IMAD R0, R4, R27, R13 ;  /* 0x0000001b04007224 */ /* 0x010fe400078e020d */
[----:B------:R-:W-:Y:S02]  /*5960*/  @P0 IMAD R22, R15, R14, R20 ;  /* 0x0000000e0f160224 */ /* 0x000fe400078e0214 */
[----:B------:R-:W-:Y:S02]  /*5970*/  IMAD.MOV.U32 R4, RZ, RZ, 0x1 ;  /* 0x00000001ff047424 */ /* 0x000fe400078e00ff */
[----:B------:R-:W-:-:S02]  /*5980*/  IMAD R22, R3, R28, R22 ;  /* 0x0000001c03167224 */ /* 0x000fc400078e0216 */
[----:B------:R-:W-:Y:S01]  /*5990*/  IMAD R3, R0, R21, R5 ;  /* 0x0000001500037224 */ /* 0x000fe200078e0205 */
[----:B------:R-:W-:-:S04]  /*59a0*/  PRMT R0, R4, 0x7610, R0 ;  /* 0x0000761004007816 */ /* 0x000fc80000000000 */
[----:B------:R-:W-:Y:S02]  /*59b0*/  SEL R18, R3, R22, !P0 ;  /* 0x0000001603127207 */ /* 0x000fe40004000000 */
[----:B------:R-:W-:-:S07]  /*59c0*/  SEL R22, R22, R3, !P0 ;  /* 0x0000000316167207 */ /* 0x000fce0004000000 */
.L_x_116:
[----:B------:R-:W-:Y:S02]  /*59d0*/  LOP3.LUT P0, RZ, R0, 0xff, RZ, 0xc0, !PT ;  /* 0x000000ff00ff7812 */ /* 0x000fe4000780c0ff */
[----:B------:R-:W-:-:S11]  /*59e0*/  LOP3.LUT R82, R82, 0x1, RZ, 0x3c, !PT ;  /* 0x0000000152527812 */ /* 0x000fd600078e3cff */
[----:B------:R-:W-:Y:S05]  /*59f0*/  @P0 BRA `(.L_x_119) ;  /* 0xffffffc000280947 */ /* 0x000fea000383ffff */
[----:B------:R-:W-:Y:S05]  /*5a00*/  EXIT ;  /* 0x000000000000794d */ /* 0x000fea0003800000 */
.L_x_18:
[----:B------:R-:W-:-:S08]  /*5a10*/  ISETP.NE.AND P0, PT, R14, RZ, PT ;  /* 0x000000ff0e00720c */ /* 0x000fd00003f05270 */
[----:B0-----:R-:W0:-:S00]  /*5a20*/  USETMAXREG.DEALLOC.CTAPOOL 0x28 ;  /* 0x00000028000079c8 */ /* 0x001e0000080e0500 */
[----:B------:R-:W-:Y:S05]  /*5a30*/  @P0 EXIT ;  /* 0x000000000000094d */ /* 0x000fea0003800000 */
[----:B0-----:R-:W-:Y:S01]  /*5a40*/  LOP3.LUT P0, RZ, R8, 0xff, RZ, 0xc0, !PT ;  /* 0x000000ff08ff7812 */ /* 0x001fe2000780c0ff */
[----:B------:R-:W-:Y:S02]  /*5a50*/  IMAD.MOV.U32 R3, RZ, RZ, 0x1 ;  /* 0x00000001ff037424 */ /* 0x000fe400078e00ff */
[----:B------:R-:W-:-:S10]  /*5a60*/  IMAD.MOV.U32 R8, RZ, RZ, RZ ;  /* 0x000000ffff087224 */ /* 0x000fd400078e00ff */
[----:B------:R-:W-:Y:S05]  /*5a70*/  @!P0 BRA `(.L_x_120) ;  /* 0x0000000c00248947 */ /* 0x000fea0003800000 */
[----:B------:R-:W0:Y:S01]  /*5a80*/  S2R R11, SR_CgaCtaId ;  /* 0x00000000000b7919 */ /* 0x000e220000008800 */
[----:B------:R-:W-:Y:S01]  /*5a90*/  LOP3.LUT P0, RZ, R5, 0x1f, RZ, 0xc0, !PT ;  /* 0x0000001f05ff7812 */ /* 0x000fe2000780c0ff */
[----:B------:R-:W-:Y:S01]  /*5aa0*/  ULDC UR5, c[0x0][0x658] ;  /* 0x0001960000057ab9 */ /* 0x000fe20000000800 */
[----:B------:R-:W-:Y:S01]  /*5ab0*/  UMOV UR6, 0xffffffff ;  /* 0xffffffff00067882 */ /* 0x000fe20000000000 */
[----:B------:R-:W-:Y:S01]  /*5ac0*/  BSSY B0, `(.L_x_120) ;  /* 0x00000c4000007945 */ /* 0x000fe20003800000 */
[----:B------:R-:W-:Y:S01]  /*5ad0*/  USHF.L.U32 UR6, UR6, UR5, URZ ;  /* 0x0000000506067299 */ /* 0x000fe2000800063f */
[C---:B------:R-:W-:Y:S01]  /*5ae0*/  ISETP.NE.AND P2, PT, R4.reuse, RZ, PT ;  /* 0x000000ff0400720c */ /* 0x040fe20003f45270 */
[----:B------:R-:W-:Y:S01]  /*5af0*/  IMAD.MOV.U32 R10, RZ, RZ, 0x1 ;  /* 0x00000001ff0a7424 */ /* 0x000fe200078e00ff */
[----:B------:R-:W-:Y:S01]  /*5b00*/  ISETP.NE.OR P0, PT, R4, RZ, !P0 ;  /* 0x000000ff0400720c */ /* 0x000fe20004705670 */
[----:B------:R-:W-:Y:S01]  /*5b10*/  IMAD.MOV.U32 R3, RZ, RZ, 0x1 ;  /* 0x00000001ff037424 */ /* 0x000fe200078e00ff */
[----:B------:R-:W-:Y:S01]  /*5b20*/  LOP3.LUT R9, R23, 0x2, RZ, 0xfc, !PT ;  /* 0x0000000217097812 */ /* 0x000fe200078efcff */
[----:B------:R-:W-:Y:S01]  /*5b30*/  IMAD.MOV.U32 R8, RZ, RZ, RZ ;  /* 0x000000ffff087224 */ /* 0x000fe200078e00ff */
[----:B------:R-:W-:Y:S01]  /*5b40*/  ULDC UR4, c[0x0][0x600] ;  /* 0x0001800000047ab9 */ /* 0x000fe20000000800 */
[----:B------:R-:W-:Y:S01]  /*5b50*/  UMOV UR7, 0x1 ;  /* 0x0000000100077882 */ /* 0x000fe20000000000 */
[----:B------:R-:W-:-:S02]  /*5b60*/  UIADD3 UR19, UR40, 0x1, URZ ;  /* 0x0000000128137890 */ /* 0x000fc4000fffe03f */
[----:B------:R-:W-:Y:S02]  /*5b70*/  UIADD3 UR15, UR4, -0x1, URZ ;  /* 0xffffffff040f7890 */ /* 0x000fe4000fffe03f */
[----:B------:R-:W-:Y:S02]  /*5b80*/  USHF.L.U32 UR17, UR7, UR5, URZ ;  /* 0x0000000507117299 */ /* 0x000fe4000800063f */
[----:B------:R-:W-:Y:S01]  /*5b90*/  ULOP3.LUT UR16, URZ, UR6, URZ, 0x33, !UPT ;  /* 0x000000063f107292 */ /* 0x000fe2000f8e333f */
[----:B------:R-:W-:Y:S01]  /*5ba0*/  ULDC.64 UR20, c[0x0][0x198] ;  /* 0x0000660000147ab9 */ /* 0x000fe20000000a00 */
[----:B0-----:R-:W-:-:S10]  /*5bb0*/  LOP3.LUT R11, R11, 0x1, RZ, 0xc0, !PT ;  /* 0x000000010b0b7812 */ /* 0x001fd400078ec0ff */
.L_x_132:
[----:B------:R-:W-:-:S03]  /*5bc0*/  UMOV UR4, 0xffffffff ;  /* 0xffffffff00047882 */ /* 0x000fc60000000000 */
[----:B------:R-:W-:Y:S05]  /*5bd0*/  BRA.DIV UR4, `(.L_x_121) ;  /* 0x0000001a04dc7947 */ /* 0x000fea000b800000 */
[----:B------:R-:W-:-:S13]  /*5be0*/  ELECT P6, URZ, PT ;  /* 0x00000000003f782f */ /* 0x000fda00038c0000 */
.L_x_166:
[----:B------:R-:W0:Y:S01]  /*5bf0*/  LDC R4, c[0x0][0x28c] ;  /* 0x0000a300ff047b82 */ /* 0x000e220000000800 */
[----:B------:R-:W-:Y:S01]  /*5c00*/  BSSY B1, `(.L_x_122) ;  /* 0x000003b000017945 */ /* 0x000fe20003800000 */
[----:B0-----:R-:W-:-:S13]  /*5c10*/  ISETP.LT.OR P6, PT, R4, 0x1, !P6 ;  /* 0x000000010400780c */ /* 0x001fda00077c1670 */
[----:B------:R-:W-:Y:S05]  /*5c20*/  @P6 BRA `(.L_x_123) ;  /* 0x0000000000e06947 */ /* 0x000fea0003800000 */
[----:B------:R-:W-:Y:S02]  /*5c30*/  IMAD R18, R18, 0x2, R11 ;  /* 0x0000000212127824 */ /* 0x000fe400078e020b */
[----:B------:R-:W-:Y:S02]  /*5c40*/  IMAD.SHL.U32 R22, R22, 0x40, RZ ;  /* 0x0000004016167824 */ /* 0x000fe400078e00ff */
[----:B------:R-:W-:Y:S02]  /*5c50*/  IMAD.MOV.U32 R14, RZ, RZ, RZ ;  /* 0x000000ffff0e7224 */ /* 0x000fe400078e00ff */
[----:B------:R-:W-:Y:S02]  /*5c60*/  IMAD.U32 R15, RZ, RZ, UR19 ;  /* 0x00000013ff0f7e24 */ /* 0x000fe4000f8e00ff */
[----:B------:R-:W-:Y:S02]  /*5c70*/  IMAD.MOV.U32 R4, RZ, RZ, R3 ;  /* 0x000000ffff047224 */ /* 0x000fe400078e0003 */
[----:B------:R-:W-:-:S02]  /*5c80*/  IMAD.MOV.U32 R6, RZ, RZ, R8 ;  /* 0x000000ffff067224 */ /* 0x000fc400078e0008 */
[----:B------:R-:W-:-:S07]  /*5c90*/  IMAD R18, R18, 0x28, RZ ;  /* 0x0000002812127824 */ /* 0x000fce00078e02ff */
.L_x_127:
[----:B------:R-:W0:Y:S01]  /*5ca0*/  S2R R12, SR_CgaCtaId ;  /* 0x00000000000c7919 */ /* 0x000e220000008800 */
[----:B------:R-:W-:Y:S01]  /*5cb0*/  MOV R5, 0x400 ;  /* 0x0000040000057802 */ /* 0x000fe20000000f00 */
[----:B------:R-:W1:Y:S03]  /*5cc0*/  @!P2 LDC R7, c[0x0][0x500] ;  /* 0x00014000ff07ab82 */ /* 0x000e660000000800 */
[----:B0-----:R-:W-:Y:S02]  /*5cd0*/  LEA R13, R12, R5, 0x18 ;  /* 0x000000050c0d7211 */ /* 0x001fe400078ec0ff */
[----:B------:R-:W-:-:S03]  /*5ce0*/  SHF.L.U32 R5, R4, 0x1f, RZ ;  /* 0x0000001f04057819 */ /* 0x000fc600000006ff */
[----:B------:R-:W-:-:S04]  /*5cf0*/  IMAD R12, R6, 0x8, R13 ;  /* 0x00000008060c7824 */ /* 0x000fc800078e020d */
[----:B------:R-:W0:Y:S02]  /*5d00*/  SYNCS.PHASECHK.TRANS64.TRYWAIT P1, [R12+URZ+0xc8], R5 ;  /* 0x0000c8050c0075a7 */ /* 0x000e24000802017f */
[----:B01----:R-:W-:Y:S05]  /*5d10*/  @!P1 BRA `(.L_x_124) ;  /* 0x0000001800ac9947 */ /* 0x003fea0003800000 */
.L_x_167:
[----:B0-----:R-:W-:Y:S01]  /*5d20*/  PRMT R5, R9, 0x9910, RZ ;  /* 0x0000991009057816 */ /* 0x001fe200000000ff */
[----:B------:R0:W-:Y:S03]  /*5d30*/  @!P2 SYNCS.ARRIVE.TRANS64 RZ, [R12+URZ], R7 ;  /* 0x000000070cffa9a7 */ /* 0x0001e6000800003f */
[----:B------:R-:W-:-:S13]  /*5d40*/  ISETP.NE.AND P1, PT, R5, 0x2, PT ;  /* 0x000000020500780c */ /* 0x000fda0003f25270 */
[----:B0-----:R-:W-:Y:S05]  /*5d50*/  @P1 BRA `(.L_x_125) ;  /* 0x0000000000041947 */ /* 0x001fea0003800000 */
[----:B------:R-:W-:Y:S01]  /*5d60*/  BPT.TRAP 0x1 ;  /* 0x000000040000795c */ /* 0x000fe20000300000 */
.L_x_125:
[----:B------:R-:W-:Y:S05]  /*5d70*/  @P0 BRA `(.L_x_126) ;  /* 0x0000000000040947 */ /* 0x000fea0003800000 */
[----:B------:R-:W-:Y:S01]  /*5d80*/  BPT.TRAP 0x1 ;  /* 0x000000040000795c */ /* 0x000fe20000300000 */
.L_x_126:
[----:B------:R-:W-:Y:S01]  /*5d90*/  IMAD R5, R6, 0x2, R11 ;  /* 0x0000000206057824 */ /* 0x000fe200078e020b */
[----:B------:R-:W-:Y:S01]  /*5da0*/  R2UR UR9, R12 ;  /* 0x000000000c0972ca */ /* 0x000fe200000e0000 */
[--C-:B------:R-:W-:Y:S01]  /*5db0*/  IMAD R7, R6, 0x1000, R13.reuse ;  /* 0x0000100006077824 */ /* 0x100fe200078e020d */
[----:B------:R-:W-:Y:S01]  /*5dc0*/  UIADD3 UR4, UP0, UR20, 0xf0, URZ ;  /* 0x000000f014047890 */ /* 0x000fe2000ff1e03f */
[----:B------:R-:W-:Y:S01]  /*5dd0*/  IMAD R5, R5, 0x500, RZ ;  /* 0x0000050005057824 */ /* 0x000fe200078e02ff */
[----:B------:R-:W-:Y:S01]  /*5de0*/  R2UR UR11, R22 ;  /* 0x00000000160b72ca */ /* 0x000fe200000e0000 */
[----:B------:R-:W-:Y:S01]  /*5df0*/  VIADD R15, R15, 0xffffffff ;  /* 0xffffffff0f0f7836 */ /* 0x000fe20000000000 */
[----:B------:R-:W-:Y:S01]  /*5e00*/  R2UR UR5, R7 ;  /* 0x00000000070572ca */ /* 0x000fe200000e0000 */
[----:B------:R-:W-:Y:S01]  /*5e10*/  IMAD R5, R5, 0x2, R13 ;  /* 0x0000000205057824 */ /* 0x000fe200078e020d */
[----:B------:R-:W-:Y:S01]  /*5e20*/  R2UR UR10, R14 ;  /* 0x000000000e0a72ca */ /* 0x000fe200000e0000 */
[----:B------:R-:W-:Y:S01]  /*5e30*/  UIADD3 UR22, UP1, UR20, 0x1f0, URZ ;  /* 0x000001f014167890 */ /* 0x000fe2000ff3e03f */
[----:B------:R-:W-:Y:S01]  /*5e40*/  R2UR UR12, R19 ;  /* 0x00000000130c72ca */ /* 0x000fe200000e0000 */
[----:B------:R-:W-:Y:S01]  /*5e50*/  VIADD R6, R6, 0x1 ;  /* 0x0000000106067836 */ /* 0x000fe20000000000 */
[----:B------:R-:W-:Y:S01]  /*5e60*/  R2UR UR8, R5 ;  /* 0x00000000050872ca */ /* 0x000fe200000e0000 */
[----:B------:R-:W-:Y:S01]  /*5e70*/  UIADD3.X UR23, URZ, UR21, URZ, UP1, !UPT ;  /* 0x000000153f177290 */ /* 0x000fe20008ffe43f */
[----:B------:R-:W-:Y:S01]  /*5e80*/  R2UR UR18, R18 ;  /* 0x00000000121272ca */ /* 0x000fe200000e0000 */
[----:B------:R-:W-:Y:S01]  /*5e90*/  UMOV UR6, 0x0 ;  /* 0x0000000000067882 */ /* 0x000fe20000000000 */
[----:B------:R-:W-:Y:S01]  /*5ea0*/  ISETP.GT.AND P3, PT, R15, 0x1, PT ;  /* 0x000000010f00780c */ /* 0x000fe20003f64270 */
[----:B------:R-:W-:Y:S01]  /*5eb0*/  UMOV UR7, 0x10000000 ;  /* 0x1000000000077882 */ /* 0x000fe20000000000 */
[----:B------:R-:W-:Y:S01]  /*5ec0*/  ISETP.NE.AND P1, PT, R6, 0x19, PT ;  /* 0x000000190600780c */ /* 0x000fe20003f25270 */
[----:B------:R-:W-:Y:S01]  /*5ed0*/  UIADD3 UR13, UR5, 0x280, URZ ;  /* 0x00000280050d7890 */ /* 0x000fe2000fffe03f */
[----:B------:R-:W-:Y:S01]  /*5ee0*/  VIADD R14, R14, 0x20 ;  /* 0x000000200e0e7836 */ /* 0x000fe20000000000 */
[----:B------:R-:W-:Y:S01]  /*5ef0*/  UIADD3.X UR5, URZ, UR21, URZ, UP0, !UPT ;  /* 0x000000153f057290 */ /* 0x000fe200087fe43f */
[----:B------:R-:W-:Y:S01]  /*5f00*/  SEL R5, RZ, 0x1, P1 ;  /* 0x00000001ff057807 */ /* 0x000fe20000800000 */
[----:B------:R-:W-:Y:S01]  /*5f10*/  UMOV UR24, 0x30000 ;  /* 0x0003000000187882 */ /* 0x000fe20000000000 */
[----:B------:R-:W-:Y:S01]  /*5f20*/  SEL R6, R6, RZ, P1 ;  /* 0x000000ff06067207 */ /* 0x000fe20000800000 */
[----:B------:R-:W-:Y:S01]  /*5f30*/  UIADD3 UR14, UR8, 0x19280, URZ ;  /* 0x00019280080e7890 */ /* 0x000fe2000fffe03f */
[----:B------:R-:W-:-:S02]  /*5f40*/  LOP3.LUT R4, R4, R5, RZ, 0x3c, !PT ;  /* 0x0000000504047212 */ /* 0x000fc400078e3cff */
[----:B------:R-:W-:Y:S02]  /*5f50*/  UMOV UR8, UR13 ;  /* 0x0000000d00087c82 */ /* 0x000fe40008000000 */
[----:B------:R0:W-:Y:S02]  /*5f60*/  UTMALDG.3D [UR8], [UR4], desc[UR6] ;  /* 0x00000608040075b4 */ /* 0x0001e40008011000 */
[----:B0-----:R-:W-:Y:S01]  /*5f70*/  UMOV UR8, UR14 ;  /* 0x0000000e00087c82 */ /* 0x001fe20008000000 */
[----:B------:R-:W-:Y:S02]  /*5f80*/  UMOV UR11, UR18 ;  /* 0x00000012000b7c82 */ /* 0x000fe40008000000 */
[----:B------:R0:W-:Y:S02]  /*5f90*/  UTMALDG.3D.MULTICAST [UR8], [UR22], UR24, desc[UR6] ;  /* 0x00000608160073b4 */ /* 0x0001e40008011818 */
[----:B0-----:R-:W-:Y:S05]  /*5fa0*/  @P3 BRA `(.L_x_127) ;  /* 0xfffffffc003c3947 */ /* 0x001fea000383ffff */
.L_x_123:
[----:B------:R-:W-:Y:S05]  /*5fb0*/  BSYNC B1 ;  /* 0x0000000000017941 */ /* 0x000fea0003800000 */
.L_x_122:
[----:B------:R-:W2:Y:S01]  /*5fc0*/  LDL.64 R12, [R1] ;  /* 0x00000000010c7983 */ /* 0x000ea20000100a00 */
[----:B------:R-:W-:Y:S01]  /*5fd0*/  LOP3.LUT P4, RZ, R10, 0xff, RZ, 0xc0, !PT ;  /* 0x000000ff0aff7812 */ /* 0x000fe2000788c0ff */
[----:B------:R-:W-:Y:S01]  /*5fe0*/  VIADD R7, R8, UR40 ;  /* 0x0000002808077c36 */ /* 0x000fe20008000000 */
[----:B------:R-:W-:Y:S01]  /*5ff0*/  ULDC.64 UR4, c[0x0][0x650] ;  /* 0x0001940000047ab9 */ /* 0x000fe20000000a00 */
[----:B------:R-:W-:Y:S01]  /*6000*/  IMAD.U32 R8, RZ, RZ, UR40 ;  /* 0x00000028ff087e24 */ /* 0x000fe2000f8e00ff */
[----:B------:R-:W-:Y:S01]  /*6010*/  UISETP.GE.U32.AND UP0, UPT, UR40, 0x19, UPT ;  /* 0x000000192800788c */ /* 0x000fe2000bf06070 */
[----:B------:R-:W-:Y:S01]  /*6020*/  BSSY B1, `(.L_x_128) ;  /* 0x000006b000017945 */ /* 0x000fe20003800000 */
[----:B------:R-:W-:Y:S01]  /*6030*/  ISETP.GT.U32.AND P1, PT, R7, 0x18, PT ;  /* 0x000000180700780c */ /* 0x000fe20003f24070 */
[----:B------:R-:W-:Y:S01]  /*6040*/  IMAD.MOV.U32 R22, RZ, RZ, -0x1 ;  /* 0xffffffffff167424 */ /* 0x000fe200078e00ff */
[----:B------:R-:W-:Y:S01]  /*6050*/  PRMT R10, RZ, 0x7610, R10 ;  /* 0x00007610ff0a7816 */ /* 0x000fe2000000000a */
[----:B------:R-:W-:Y:S01]  /*6060*/  IMAD.MOV.U32 R18, RZ, RZ, -0x1 ;  /* 0xffffffffff127424 */ /* 0x000fe200078e00ff */
[----:B------:R-:W-:Y:S01]  /*6070*/  ISETP.LT.U32.AND P1, PT, R8, 0x19, P1 ;  /* 0x000000190800780c */ /* 0x000fe20000f21070 */
[----:B------:R-:W-:Y:S01]  /*6080*/  IMAD.MOV.U32 R19, RZ, RZ, -0x1 ;  /* 0xffffffffff137424 */ /* 0x000fe200078e00ff */
[----:B------:R-:W-:Y:S01]  /*6090*/  PLOP3.LUT P3, PT, PT, PT, UP0, 0x80, 0x0 ;  /* 0x000000000000781c */ /* 0x000fe20003f6f008 */
[----:B------:R-:W0:Y:S01]  /*60a0*/  @P4 S2R R5, SR_CgaCtaId ;  /* 0x0000000000054919 */ /* 0x000e220000008800 */
[----:B------:R-:W-:-:S04]  /*60b0*/  @P4 MOV R4, 0x400 ;  /* 0x0000040000044802 */ /* 0x000fc80000000f00 */
[----:B0-----:R-:W-:Y:S01]  /*60c0*/  @P4 LEA R6, R5, R4, 0x18 ;  /* 0x0000000405064211 */ /* 0x001fe200078ec0ff */
[----:B------:R-:W-:Y:S01]  /*60d0*/  IMAD.WIDE.U32 R4, R7, 0x51eb851f, RZ ;  /* 0x51eb851f07047825 */ /* 0x000fe200078e00ff */
[----:B------:R-:W-:Y:S02]  /*60e0*/  SEL R4, RZ, 0x1, !P1 ;  /* 0x00000001ff047807 */ /* 0x000fe40004800000 */
[----:B------:R0:W-:Y:S02]  /*60f0*/  @P4 SYNCS.ARRIVE.TRANS64.A1T0 RZ, [R6+URZ+0x1c8], RZ ;  /* 0x0001c8ff06ff49a7 */ /* 0x0001e4000810003f */
[----:B------:R-:W-:Y:S02]  /*6100*/  LOP3.LUT R3, R3, R4, RZ, 0x3c, !PT ;  /* 0x0000000403037212 */ /* 0x000fe400078e3cff */
[----:B------:R-:W-:Y:S02]  /*6110*/  PRMT R4, RZ, 0x7610, R4 ;  /* 0x00007610ff047816 */ /* 0x000fe40000000004 */
[----:B0-----:R-:W-:-:S04]  /*6120*/  SHF.R.U32.HI R6, RZ, 0x3, R5 ;  /* 0x00000003ff067819 */ /* 0x001fc80000011605 */
[----:B------:R-:W-:Y:S01]  /*6130*/  @P3 LOP3.LUT R3, R3, 0x1, R6, 0x78, !PT ;  /* 0x0000000103033812 */ /* 0x000fe200078e7806 */
[----:B------:R-:W-:Y:S01]  /*6140*/  IMAD R8, R6, -0x19, R7 ;  /* 0xffffffe706087824 */ /* 0x000fe200078e0207 */
[----:B--2---:R-:W-:-:S04]  /*6150*/  IADD3 R16, P4, R16, R12, RZ ;  /* 0x0000000c10107210 */ /* 0x004fc80007f9e0ff */
[----:B------:R-:W-:Y:S01]  /*6160*/  ISETP.GE.U32.AND P1, PT, R16, UR4, PT ;  /* 0x0000000410007c0c */ /* 0x000fe2000bf26070 */
[----:B------:R-:W-:-:S05]  /*6170*/  IMAD.X R17, R17, 0x1, R0, P4 ;  /* 0x0000000111117824 */ /* 0x000fca00020e0600 */
[----:B------:R-:W-:-:S13]  /*6180*/  ISETP.GE.U32.AND.EX P1, PT, R17, UR5, PT, P1 ;  /* 0x0000000511007c0c */ /* 0x000fda000bf26110 */
[----:B------:R-:W-:Y:S05]  /*6190*/  @P1 BRA `(.L_x_129) ;  /* 0x00000004004c1947 */ /* 0x000fea0003800000 */
[----:B------:R-:W0:Y:S01]  /*61a0*/  S2R R13, SR_CTAID.X ;  /* 0x00000000000d7919 */ /* 0x000e220000002500 */
[----:B------:R-:W-:Y:S01]  /*61b0*/  ULDC.64 UR4, c[0x0][0x628] ;  /* 0x00018a0000047ab9 */ /* 0x000fe20000000a00 */
[----:B------:R-:W1:Y:S01]  /*61c0*/  LDC R14, c[0x0][0x144] ;  /* 0x00005100ff0e7b82 */ /* 0x000e620000000800 */
[----:B------:R-:W-:Y:S01]  /*61d0*/  ISETP.NE.U32.AND P1, PT, RZ, UR4, PT ;  /* 0x00000004ff007c0c */ /* 0x000fe2000bf25070 */
[----:B------:R-:W2:Y:S01]  /*61e0*/  S2R R12, SR_CTAID.Y ;  /* 0x00000000000c7919 */ /* 0x000ea20000002600 */
[----:B------:R-:W-:Y:S01]  /*61f0*/  ULDC UR7, c[0x0][0x630] ;  /* 0x00018c0000077ab9 */ /* 0x000fe20000000800 */
[----:B------:R-:W-:Y:S01]  /*6200*/  ULDC UR8, c[0x0][0x150] ;  /* 0x0000540000087ab9 */ /* 0x000fe20000000800 */
[----:B------:R-:W-:Y:S01]  /*6210*/  ISETP.NE.AND.EX P1, PT, RZ, UR5, PT, P1 ;  /* 0x00000005ff007c0c */ /* 0x000fe2000bf25310 */
[----:B------:R-:W-:Y:S02]  /*6220*/  IMAD.MOV.U32 R4, RZ, RZ, R16 ;  /* 0x000000ffff047224 */ /* 0x000fe400078e0010 */
[----:B------:R-:W-:Y:S01]  /*6230*/  IMAD.MOV.U32 R5, RZ, RZ, R17 ;  /* 0x000000ffff057224 */ /* 0x000fe200078e0011 */
[----:B0-----:R-:W-:-:S09]  /*6240*/  I2FP.F32.U32 R18, R13 ;  /* 0x0000000d00127245 */ /* 0x001fd20000201000 */
[----:B------:R-:W-:Y:S05]  /*6250*/  @!P1 BRA `(.L_x_130) ;  /* 0x0000000000289947 */ /* 0x000fea0003800000 */
[----:B------:R-:W-:Y:S02]  /*6260*/  ULDC UR6, c[0x0][0x634] ;  /* 0x00018d0000067ab9 */ /* 0x000fe40000000800 */
[----:B------:R-:W-:-:S05]  /*6270*/  IADD3 R5, P1, R16, UR6, RZ ;  /* 0x0000000610057c10 */ /* 0x000fca000ff3e0ff */
[----:B------:R-:W-:-:S04]  /*6280*/  IMAD.X R15, RZ, RZ, R17, P1 ;  /* 0x000000ffff0f7224 */ /* 0x000fc800008e0611 */
[----:B------:R-:W-:-:S04]  /*6290*/  IMAD.WIDE.U32 R6, R15, UR4, RZ ;  /* 0x000000040f067c25 */ /* 0x000fc8000f8e00ff */
[----:B------:R-:W-:-:S04]  /*62a0*/  IMAD.WIDE.U32 R6, P1, R5, UR5, R6 ;  /* 0x0000000505067c25 */ /* 0x000fc8000f820006 */
[----:B------:R-:W-:-:S04]  /*62b0*/  IMAD.WIDE.U32 R4, R5, UR4, RZ ;  /* 0x0000000405047c25 */ /* 0x000fc8000f8e00ff */
[----:B------:R-:W-:Y:S01]  /*62c0*/  IMAD.MOV.U32 R4, RZ, RZ, R7 ;  /* 0x000000ffff047224 */ /* 0x000fe200078e0007 */
[----:B------:R-:W-:Y:S01]  /*62d0*/  IADD3 RZ, P3, R5, R6, RZ ;  /* 0x0000000605ff7210 */ /* 0x000fe20007f7e0ff */
[----:B------:R-:W-:-:S04]  /*62e0*/  IMAD.X R5, RZ, RZ, RZ, P1 ;  /* 0x000000ffff057224 */ /* 0x000fc800008e06ff */
[----:B------:R-:W-:-:S08]  /*62f0*/  IMAD.WIDE.U32.X R4, R15, UR5, R4, P3 ;  /* 0x000000050f047c25 */ /* 0x000fd000098e0404 */
.L_x_130:
[----:B------:R-:W-:Y:S01]  /*6300*/  FMUL R18, R18, UR8 ;  /* 0x0000000812127c20 */ /* 0x000fe20008400000 */
[--C-:B------:R-:W-:Y:S01]  /*6310*/  SHF.R.U64 R19, R4, UR7, R5.reuse ;  /* 0x0000000704137c19 */ /* 0x100fe20008001205 */
[----:B------:R-:W-:Y:S01]  /*6320*/  ULDC.64 UR4, c[0x0][0x620] ;  /* 0x0001880000047ab9 */ /* 0x000fe20000000a00 */
[----:B------:R-:W-:Y:S01]  /*6330*/  SHF.R.U32.HI R4, RZ, UR7, R5 ;  /* 0x00000007ff047c19 */ /* 0x000fe20008011605 */
[----:B------:R-:W-:Y:S01]  /*6340*/  ULDC.64 UR6, c[0x0][0x640] ;  /* 0x0001900000067ab9 */ /* 0x000fe20000000a00 */
[----:B------:R-:W-:Y:S01]  /*6350*/  IADD3 R5, P1, RZ, -R19, RZ ;  /* 0x80000013ff057210 */ /* 0x000fe20007f3e0ff */
[----:B------:R-:W0:Y:S01]  /*6360*/  F2I.U32.TRUNC.NTZ R18, R18 ;  /* 0x0000001200127305 */ /* 0x000e22000020f000 */
[----:B------:R-:W3:Y:S03]  /*6370*/  LDC R15, c[0x0][0x148] ;  /* 0x00005200ff0f7b82 */ /* 0x000ee60000000800 */
[----:B------:R-:W-:Y:S01]  /*6380*/  IMAD.X R4, RZ, RZ, ~R4, P1 ;  /* 0x000000ffff047224 */ /* 0x000fe200008e0e04 */
[----:B------:R-:W-:-:S03]  /*6390*/  ISETP.NE.U32.AND P1, PT, RZ, UR6, PT ;  /* 0x00000006ff007c0c */ /* 0x000fc6000bf25070 */
[----:B------:R-:W-:Y:S01]  /*63a0*/  IMAD R4, R4, UR4, RZ ;  /* 0x0000000404047c24 */ /* 0x000fe2000f8e02ff */
[----:B------:R-:W-:-:S03]  /*63b0*/  ISETP.NE.AND.EX P1, PT, RZ, UR7, PT, P1 ;  /* 0x00000007ff007c0c */ /* 0x000fc6000bf25310 */
[C---:B------:R-:W-:Y:S01]  /*63c0*/  IMAD R7, R5.reuse, UR5, R4 ;  /* 0x0000000505077c24 */ /* 0x040fe2000f8e0204 */
[----:B------:R-:W-:Y:S01]  /*63d0*/  ULDC UR5, c[0x0][0x154] ;  /* 0x0000550000057ab9 */ /* 0x000fe20000000800 */
[----:B------:R-:W-:Y:S01]  /*63e0*/  IMAD.WIDE.U32 R4, R5, UR4, R16 ;  /* 0x0000000405047c25 */ /* 0x000fe2000f8e0010 */
[----:B------:R-:W-:-:S03]  /*63f0*/  ULDC UR4, c[0x0][0x618] ;  /* 0x0001860000047ab9 */ /* 0x000fc60000000800 */
[----:B0-----:R-:W-:Y:S02]  /*6400*/  IMAD.MOV R6, RZ, RZ, -R18 ;  /* 0x000000ffff067224 */ /* 0x001fe400078e0a12 */
[----:B------:R-:W-:Y:S02]  /*6410*/  IMAD.IADD R5, R5, 0x1, R7 ;  /* 0x0000000105057824 */ /* 0x000fe400078e0207 */
[----:B-1----:R-:W-:Y:S01]  /*6420*/  IMAD R13, R14, R6, R13 ;  /* 0x000000060e0d7224 */ /* 0x002fe200078e020d */
[----:B--2---:R-:W-:Y:S02]  /*6430*/  I2FP.F32.U32 R6, R12 ;  /* 0x0000000c00067245 */ /* 0x004fe40000201000 */
[--C-:B------:R-:W-:Y:S02]  /*6440*/  SHF.R.U64 R14, R4, UR4, R5.reuse ;  /* 0x00000004040e7c19 */ /* 0x100fe40008001205 */
[----:B------:R-:W-:Y:S01]  /*6450*/  SHF.R.U32.HI R5, RZ, UR4, R5 ;  /* 0x00000004ff057c19 */ /* 0x000fe20008011605 */
[----:B------:R-:W-:Y:S01]  /*6460*/  FMUL R6, R6, UR5 ;  /* 0x0000000506067c20 */ /* 0x000fe20008400000 */
[----:B------:R-:W-:-:S02]  /*6470*/  ULDC UR4, c[0x0][0x608] ;  /* 0x0001820000047ab9 */ /* 0x000fc40000000800 */
[--C-:B------:R-:W-:Y:S01]  /*6480*/  SHF.R.U64 R20, R14, UR4, R5.reuse ;  /* 0x000000040e147c19 */ /* 0x100fe20008001205 */
[----:B------:R0:W1:Y:S01]  /*6490*/  F2I.U32.TRUNC.NTZ R21, R6 ;  /* 0x0000000600157305 */ /* 0x000062000020f000 */
[----:B------:R-:W-:Y:S01]  /*64a0*/  SHF.R.U32.HI R5, RZ, UR4, R5 ;  /* 0x00000004ff057c19 */ /* 0x000fe20008011605 */
[----:B------:R-:W-:-:S03]  /*64b0*/  ULDC UR4, c[0x0][0x658] ;  /* 0x0001960000047ab9 */ /* 0x000fc60000000800 */
[--C-:B------:R-:W-:Y:S02]  /*64c0*/  SHF.R.U64 R18, R20, UR4, R5.reuse ;  /* 0x0000000414127c19 */ /* 0x100fe40008001205 */
[----:B------:R-:W-:-:S03]  /*64d0*/  SHF.R.U32.HI R25, RZ, UR4, R5 ;  /* 0x00000004ff197c19 */ /* 0x000fc60008011605 */
[----:B------:R-:W-:Y:S02]  /*64e0*/  IMAD.MOV.U32 R4, RZ, RZ, R18 ;  /* 0x000000ffff047224 */ /* 0x000fe400078e0012 */
[----:B------:R-:W-:Y:S01]  /*64f0*/  IMAD.MOV.U32 R5, RZ, RZ, R25 ;  /* 0x000000ffff057224 */ /* 0x000fe200078e0019 */
[----:B0-----:R-:W-:Y:S06]  /*6500*/  @!P1 BRA `(.L_x_131) ;  /* 0x0000000000289947 */ /* 0x001fec0003800000 */
        /* <DEDUP_REMOVED lines=10> */
.L_x_131:
[----:B------:R-:W-:Y:S01]  /*65b0*/  ISETP.NE.AND P1, PT, R2, 0x1, PT ;  /* 0x000000010200780c */ /* 0x000fe20003f25270 */
[----:B------:R-:W-:Y:S01]  /*65c0*/  ULDC UR4, c[0x0][0x648] ;  /* 0x0001920000047ab9 */ /* 0x000fe20000000800 */
[----:B------:R-:W-:Y:S01]  /*65d0*/  LOP3.LUT R20, R20, UR16, RZ, 0xc0, !PT ;  /* 0x0000001014147c12 */ /* 0x000fe2000f8ec0ff */
[----:B-1----:R-:W-:Y:S01]  /*65e0*/  IMAD.MOV R21, RZ, RZ, -R21 ;  /* 0x000000ffff157224 */ /* 0x002fe200078e0a15 */
[----:B------:R-:W-:Y:S01]  /*65f0*/  SHF.R.U64 R5, R4, UR4, R5 ;  /* 0x0000000404057c19 */ /* 0x000fe20008001205 */
[----:B------:R-:W-:Y:S01]  /*6600*/  ULDC UR4, c[0x0][0x638] ;  /* 0x00018e0000047ab9 */ /* 0x000fe20000000800 */
[----:B------:R-:W-:Y:S01]  /*6610*/  ULDC UR5, c[0x0][0x610] ;  /* 0x0001840000057ab9 */ /* 0x000fe20000000800 */
[----:B------:R-:W-:Y:S02]  /*6620*/  IMAD.MOV.U32 R4, RZ, RZ, 0x1 ;  /* 0x00000001ff047424 */ /* 0x000fe400078e00ff */
[----:B------:R-:W-:Y:S02]  /*6630*/  IMAD.MOV R7, RZ, RZ, -R5 ;  /* 0x000000ffff077224 */ /* 0x000fe400078e0a05 */
[----:B------:R-:W-:Y:S01]  /*6640*/  IMAD R20, R5, UR17, R20 ;  /* 0x0000001105147c24 */ /* 0x000fe2000f8e0214 */
[----:B------:R-:W-:Y:S01]  /*6650*/  LOP3.LUT R5, R14, UR15, RZ, 0xc0, !PT ;  /* 0x0000000f0e057c12 */ /* 0x000fe2000f8ec0ff */
[----:B---3--:R-:W-:-:S02]  /*6660*/  @P1 IMAD R13, R15, R21, R12 ;  /* 0x000000150f0d1224 */ /* 0x008fc400078e020c */
[----:B------:R-:W-:Y:S01]  /*6670*/  IMAD R18, R7, UR4, R18 ;  /* 0x0000000407127c24 */ /* 0x000fe2000f8e0212 */
[----:B------:R-:W-:Y:S01]  /*6680*/  ULDC UR4, c[0x0][0x600] ;  /* 0x0001800000047ab9 */ /* 0x000fe20000000800 */
[----:B------:R-:W-:Y:S02]  /*6690*/  IMAD R13, R20, UR5, R13 ;  /* 0x00000005140d7c24 */ /* 0x000fe4000f8e020d */
[----:B------:R-:W-:-:S05]  /*66a0*/  IMAD R22, R18, UR4, R5 ;  /* 0x0000000412167c24 */ /* 0x000fca000f8e0205 */
[----:B------:R-:W-:Y:S02]  /*66b0*/  SEL R18, R22, R13, !P1 ;  /* 0x0000000d16127207 */ /* 0x000fe40004800000 */
[----:B------:R-:W-:-:S07]  /*66c0*/  SEL R22, R13, R22, !P1 ;  /* 0x000000160d167207 */ /* 0x000fce0004800000 */
.L_x_129:
[----:B------:R-:W-:Y:S05]  /*66d0*/  BSYNC B1 ;  /* 0x0000000000017941 */ /* 0x000fea0003800000 */
.L_x_128:
[----:B------:R-:W-:-:S13]  /*66e0*/  LOP3.LUT P1, RZ, R4, 0xff, RZ, 0xc0, !PT ;  /* 0x000000ff04ff7812 */ /* 0x000fda000782c0ff */
[----:B------:R-:W-:Y:S05]  /*66f0*/  @P1 BRA `(.L_x_132) ;  /* 0xfffffff400301947 */ /* 0x000fea000383ffff */
[----:B------:R-:W-:Y:S05]  /*6700*/  BSYNC B0 ;  /* 0x0000000000007941 */ /* 0x000fea0003800000 */
.L_x_120:
[----:B------:R-:W-:-:S03]  /*6710*/  UMOV UR4, 0xffffffff ;  /* 0xffffffff00047882 */ /* 0x000fc60000000000 */
[----:B------:R-:W-:Y:S05]  /*6720*/  BRA.DIV UR4, `(.L_x_133) ;  /* 0x00000012043c7947 */ /* 0x000fea000b800000 */
[----:B------:R-:W-:-:S13]  /*6730*/  ELECT P6, URZ, PT ;  /* 0x00000000003f782f */ /* 0x000fda00038c0000 */
.L_x_170:
[----:B------:R-:W-:Y:S04]  /*6740*/  BSSY B0, `(.L_x_134) ;  /* 0x00000e8000007945 */ /* 0x000fe80003800000 */
[----:B------:R-:W-:Y:S05]  /*6750*/  @!P6 BRA `(.L_x_135) ;  /* 0x0000000c0098e947 */ /* 0x000fea0003800000 */
[----:B------:R-:W-:-:S04]  /*6760*/  LOP3.LUT R23, R23, 0x2, RZ, 0xfc, !PT ;  /* 0x0000000217177812 */ /* 0x000fc800078efcff */
[----:B------:R-:W-:-:S13]  /*6770*/  ISETP.NE.AND P0, PT, R23, 0x3, PT ;  /* 0x000000031700780c */ /* 0x000fda0003f05270 */
[----:B------:R-:W-:Y:S05]  /*6780*/  @!P0 BRA `(.L_x_136) ;  /* 0x0000000000048947 */ /* 0x000fea0003800000 */
[----:B------:R-:W-:Y:S01]  /*6790*/  BPT.TRAP 0x1 ;  /* 0x000000040000795c */ /* 0x000fe20000300000 */
.L_x_136:
[----:B------:R-:W0:Y:S01]  /*67a0*/  S2R R5, SR_CgaCtaId ;  /* 0x0000000000057919 */ /* 0x000e220000008800 */
[----:B------:R-:W-:Y:S02]  /*67b0*/  MOV R0, 0x400 ;  /* 0x0000040000007802 */ /* 0x000fe40000000f00 */
[----:B------:R-:W-:Y:S02]  /*67c0*/  SHF.L.U32 R2, R3, 0x1f, RZ ;  /* 0x0000001f03027819 */ /* 0x000fe400000006ff */
[----:B0-----:R-:W-:-:S05]  /*67d0*/  LEA R5, R5, R0, 0x18 ;  /* 0x0000000005057211 */ /* 0x001fca00078ec0ff */
[----:B------:R-:W-:-:S04]  /*67e0*/  VIADD R5, R5, 0xc8 ;  /* 0x000000c805057836 */ /* 0x000fc80000000000 */
[C---:B------:R-:W-:Y:S02]  /*67f0*/  IMAD R7, R8.reuse, 0x8, R5 ;  /* 0x0000000808077824 */ /* 0x040fe400078e0205 */
[----:B------:R-:W-:Y:S02]  /*6800*/  VIADD R8, R8, 0x1 ;  /* 0x0000000108087836 */ /* 0x000fe40000000000 */
[----:B------:R-:W0:Y:S03]  /*6810*/  SYNCS.PHASECHK.TRANS64.TRYWAIT P0, [R7+URZ], R2 ;  /* 0x00000002070075a7 */ /* 0x000e26000800017f */
[----:B------:R-:W-:-:S04]  /*6820*/  ISETP.NE.AND P1, PT, R8, 0x19, PT ;  /* 0x000000190800780c */ /* 0x000fc80003f25270 */
[----:B------:R-:W-:Y:S02]  /*6830*/  SEL R0, RZ, 0x1, P1 ;  /* 0x00000001ff007807 */ /* 0x000fe40000800000 */
[----:B------:R-:W-:Y:S02]  /*6840*/  SEL R8, R8, RZ, P1 ;  /* 0x000000ff08087207 */ /* 0x000fe40000800000 */
[----:B------:R-:W-:-:S03]  /*6850*/  LOP3.LUT R9, R3, R0, RZ, 0x3c, !PT ;  /* 0x0000000003097212 */ /* 0x000fc600078e3cff */
[----:B------:R-:W-:Y:S01]  /*6860*/  IMAD R6, R8, 0x8, R5 ;  /* 0x0000000808067824 */ /* 0x000fe200078e0205 */
[----:B------:R-:W-:Y:S01]  /*6870*/  SHF.L.U32 R3, R9, 0x1f, RZ ;  /* 0x0000001f09037819 */ /* 0x000fe200000006ff */
[----:B0-----:R-:W-:Y:S06]  /*6880*/  @!P0 BRA `(.L_x_137) ;  /* 0x0000001000048947 */ /* 0x001fec0003800000 */
.L_x_171:
[----:B------:R-:W1:Y:S01]  /*6890*/  SYNCS.PHASECHK.TRANS64.TRYWAIT P0, [R6+URZ], R3 ;  /* 0x00000003060075a7 */ /* 0x000e62000800017f */
[----:B------:R-:W-:-:S05]  /*68a0*/  VIADD R0, R8, 0x1 ;  /* 0x0000000108007836 */ /* 0x000fca0000000000 */
[----:B------:R-:W-:-:S04]  /*68b0*/  ISETP.NE.AND P1, PT, R0, 0x19, PT ;  /* 0x000000190000780c */ /* 0x000fc80003f25270 */
[----:B0-----:R-:W-:Y:S02]  /*68c0*/  SEL R2, RZ, 0x1, P1 ;  /* 0x00000001ff027807 */ /* 0x001fe40000800000 */
[----:B------:R-:W-:Y:S02]  /*68d0*/  SEL R0, R0, RZ, P1 ;  /* 0x000000ff00007207 */ /* 0x000fe40000800000 */
[----:B------:R-:W-:-:S03]  /*68e0*/  LOP3.LUT R9, R9, R2, RZ, 0x3c, !PT ;  /* 0x0000000209097212 */ /* 0x000fc600078e3cff */
[----:B------:R-:W-:Y:S01]  /*68f0*/  IMAD R7, R0, 0x8, R5 ;  /* 0x0000000800077824 */ /* 0x000fe200078e0205 */
[----:B------:R-:W-:Y:S01]  /*6900*/  SHF.L.U32 R4, R9, 0x1f, RZ ;  /* 0x0000001f09047819 */ /* 0x000fe200000006ff */
[----:B-1----:R-:W-:Y:S06]  /*6910*/  @!P0 BRA `(.L_x_138) ;  /* 0x0000000c00f48947 */ /* 0x002fec0003800000 */
.L_x_172:
[----:B------:R-:W1:Y:S01]  /*6920*/  SYNCS.PHASECHK.TRANS64.TRYWAIT P0, [R7+URZ], R4 ;  /* 0x00000004070075a7 */ /* 0x000e62000800017f */
[----:B------:R-:W-:-:S05]  /*6930*/  VIADD R0, R0, 0x1 ;  /* 0x0000000100007836 */ /* 0x000fca0000000000 */
[----:B------:R-:W-:-:S04]  /*6940*/  ISETP.NE.AND P1, PT, R0, 0x19, PT ;  /* 0x000000190000780c */ /* 0x000fc80003f25270 */
[----:B------:R-:W-:Y:S02]  /*6950*/  SEL R2, RZ, 0x1, P1 ;  /* 0x00000001ff027807 */ /* 0x000fe40000800000 */
[----:B------:R-:W-:Y:S02]  /*6960*/  SEL R0, R0, RZ, P1 ;  /* 0x000000ff00007207 */ /* 0x000fe40000800000 */
[----:B------:R-:W-:-:S03]  /*6970*/  LOP3.LUT R9, R9, R2, RZ, 0x3c, !PT ;  /* 0x0000000209097212 */ /* 0x000fc600078e3cff */
[----:B0-----:R-:W-:Y:S01]  /*6980*/  IMAD R6, R0, 0x8, R5 ;  /* 0x0000000800067824 */ /* 0x001fe200078e0205 */
[----:B------:R-:W-:Y:S01]  /*6990*/  SHF.L.U32 R3, R9, 0x1f, RZ ;  /* 0x0000001f09037819 */ /* 0x000fe200000006ff */
[----:B-1----:R-:W-:Y:S06]  /*69a0*/  @!P0 BRA `(.L_x_139) ;  /* 0x0000000c00e48947 */ /* 0x002fec0003800000 */
.L_x_173:
        /* <DEDUP_REMOVED lines=9> */
.L_x_174:
        /* <DEDUP_REMOVED lines=9> */
.L_x_175:
        /* <DEDUP_REMOVED lines=9> */
.L_x_176:
        /* <DEDUP_REMOVED lines=9> */
.L_x_177:
        /* <DEDUP_REMOVED lines=9> */
.L_x_178:
        /* <DEDUP_REMOVED lines=9> */
.L_x_179:
        /* <DEDUP_REMOVED lines=9> */
.L_x_180:
        /* <DEDUP_REMOVED lines=9> */
.L_x_181:
        /* <DEDUP_REMOVED lines=9> */
.L_x_182:
        /* <DEDUP_REMOVED lines=9> */
.L_x_183:
        /* <DEDUP_REMOVED lines=9> */
.L_x_184:
        /* <DEDUP_REMOVED lines=9> */
.L_x_185:
        /* <DEDUP_REMOVED lines=9> */
.L_x_186:
        /* <DEDUP_REMOVED lines=9> */
.L_x_187:
        /* <DEDUP_REMOVED lines=9> */
.L_x_188:
        /* <DEDUP_REMOVED lines=9> */
.L_x_189:
        /* <DEDUP_REMOVED lines=9> */
.L_x_190:
        /* <DEDUP_REMOVED lines=9> */
.L_x_191:
        /* <DEDUP_REMOVED lines=9> */
.L_x_192:
        /* <DEDUP_REMOVED lines=9> */
.L_x_193:
[----:B------:R-:W1:Y:S01]  /*74f0*/  SYNCS.PHASECHK.TRANS64.TRYWAIT P0, [R6+URZ], R3 ;  /* 0x00000003060075a7 */ /* 0x000e62000800017f */
[----:B------:R-:W-:-:S05]  /*7500*/  VIADD R0, R0, 0x1 ;  /* 0x0000000100007836 */ /* 0x000fca0000000000 */
[----:B------:R-:W-:-:S04]  /*7510*/  ISETP.NE.AND P1, PT, R0, 0x19, PT ;  /* 0x000000190000780c */ /* 0x000fc80003f25270 */
[----:B------:R-:W-:Y:S02]  /*7520*/  SEL R2, RZ, 0x1, P1 ;  /* 0x00000001ff027807 */ /* 0x000fe40000800000 */
[----:B------:R-:W-:Y:S02]  /*7530*/  SEL R0, R0, RZ, P1 ;  /* 0x000000ff00007207 */ /* 0x000fe40000800000 */
[----:B------:R-:W-:Y:S01]  /*7540*/  LOP3.LUT R2, R9, R2, RZ, 0x3c, !PT ;  /* 0x0000000209027212 */ /* 0x000fe200078e3cff */
[----:B-1----:R-:W-:Y:S06]  /*7550*/  @!P0 BRA `(.L_x_160) ;  /* 0x00000008009c8947 */ /* 0x002fec0003800000 */
.L_x_194:
[----:B------:R-:W-:Y:S01]  /*7560*/  IMAD R5, R0, 0x8, R5 ;  /* 0x0000000800057824 */ /* 0x000fe200078e0205 */
[----:B------:R-:W-:-:S07]  /*7570*/  SHF.L.U32 R0, R2, 0x1f, RZ ;  /* 0x0000001f02007819 */ /* 0x000fce00000006ff */
.L_x_161:
[----:B--2---:R2:W3:Y:S02]  /*7580*/  SYNCS.PHASECHK.TRANS64.TRYWAIT P0, [R5+URZ], R0 ;  /* 0x00000000050075a7 */ /* 0x0044e4000800017f */
[----:B---3--:R-:W-:Y:S05]  /*7590*/  @!P0 NANOSLEEP.SYNCS 0x989680 ;  /* 0x009896800000895d */ /* 0x008fea0003900000 */
[----:B------:R-:W3:Y:S02]  /*75a0*/  @!P0 SYNCS.PHASECHK.TRANS64 P0, [R5+URZ], R0 ;  /* 0x00000000050085a7 */ /* 0x000ee4000800007f */
[----:B---3--:R-:W-:Y:S05]  /*75b0*/  @!P0 BRA `(.L_x_161) ;  /* 0xfffffffc00f08947 */ /* 0x008fea000383ffff */
.L_x_135:
[----:B------:R-:W-:Y:S05]  /*75c0*/  BSYNC B0 ;  /* 0x0000000000007941 */ /* 0x000fea0003800000 */
.L_x_134:
[----:B------:R-:W-:Y:S05]  /*75d0*/  EXIT ;  /* 0x000000000000794d */ /* 0x000fea0003800000 */
.L_x_20:
[----:B0-----:R-:W-:-:S04]  /*75e0*/  IMAD.U32 R3, RZ, RZ, UR43 ;  /* 0x0000002bff037e24 */ /* 0x001fc8000f8e00ff */
[----:B------:R0:W1:Y:S03]  /*75f0*/  SYNCS.PHASECHK.TRANS64.TRYWAIT P0, [R3+URZ+-0x8], R0 ;  /* 0xfffff800030075a7 */ /* 0x000066000800017f */
[----:B-1----:R-:W-:Y:S05]  /*7600*/  @!P0 NANOSLEEP.SYNCS 0x989680 ;  /* 0x009896800000895d */ /* 0x002fea0003900000 */
[----:B------:R-:W1:Y:S02]  /*7610*/  @!P0 SYNCS.PHASECHK.TRANS64 P0, [R3+URZ+-0x8], R0 ;  /* 0xfffff800030085a7 */ /* 0x000e64000800007f */
[----:B-1----:R-:W-:Y:S05]  /*7620*/  @!P0 BRA `(.L_x_20) ;  /* 0xfffffffc00ec8947 */ /* 0x002fea000383ffff */
[----:B------:R-:W-:Y:S05]  /*7630*/  BRA `(.L_x_162) ;  /* 0xffffffa400247947 */ /* 0x000fea000383ffff */
.L_x_25:
[----:B-1----:R1:W2:Y:S02]  /*7640*/  SYNCS.PHASECHK.TRANS64.TRYWAIT P1, [R3+URZ], R0 ;  /* 0x00000000030075a7 */ /* 0x0022a4000802017f */
[----:B--2---:R-:W-:Y:S05]  /*7650*/  @!P1 NANOSLEEP.SYNCS 0x989680 ;  /* 0x009896800000995d */ /* 0x004fea0003900000 */
[----:B------:R-:W2:Y:S02]  /*7660*/  @!P1 SYNCS.PHASECHK.TRANS64 P1, [R3+URZ], R0 ;  /* 0x00000000030095a7 */ /* 0x000ea4000802007f */
[----:B--2---:R-:W-:Y:S05]  /*7670*/  @!P1 BRA `(.L_x_25) ;  /* 0xfffffffc00f09947 */ /* 0x004fea000383ffff */
[----:B------:R-:W-:Y:S05]  /*7680*/  BRA `(.L_x_24) ;  /* 0xffffffa400907947 */ /* 0x000fea000383ffff */
.L_x_30:
[----:B-1----:R-:W-:-:S04]  /*7690*/  IMAD.U32 R5, RZ, RZ, UR4 ;  /* 0x00000004ff057e24 */ /* 0x002fc8000f8e00ff */
[----:B------:R1:W2:Y:S03]  /*76a0*/  SYNCS.PHASECHK.TRANS64.TRYWAIT P1, [R5+URZ], R4 ;  /* 0x00000004050075a7 */ /* 0x0002a6000802017f */
[----:B--2---:R-:W-:Y:S05]  /*76b0*/  @!P1 NANOSLEEP.SYNCS 0x989680 ;  /* 0x009896800000995d */ /* 0x004fea0003900000 */
[----:B------:R-:W2:Y:S02]  /*76c0*/  @!P1 SYNCS.PHASECHK.TRANS64 P1, [R5+URZ], R4 ;  /* 0x00000004050095a7 */ /* 0x000ea4000802007f */
[----:B--2---:R-:W-:Y:S05]  /*76d0*/  @!P1 BRA `(.L_x_30) ;  /* 0xfffffffc00ec9947 */ /* 0x004fea000383ffff */
[----:B------:R-:W-:Y:S05]  /*76e0*/  BRA `(.L_x_29) ;  /* 0xffffffa800d07947 */ /* 0x000fea000383ffff */
.L_x_36:
[----:B0-----:R-:W-:-:S04]  /*76f0*/  IMAD.U32 R3, RZ, RZ, UR43 ;  /* 0x0000002bff037e24 */ /* 0x001fc8000f8e00ff */
[----:B------:R0:W1:Y:S03]  /*7700*/  SYNCS.PHASECHK.TRANS64.TRYWAIT P0, [R3+URZ+0x8], R0 ;  /* 0x00000800030075a7 */ /* 0x000066000800017f */
[----:B-1----:R-:W-:Y:S05]  /*7710*/  @!P0 NANOSLEEP.SYNCS 0x989680 ;  /* 0x009896800000895d */ /* 0x002fea0003900000 */
[----:B------:R-:W1:Y:S02]  /*7720*/  @!P0 SYNCS.PHASECHK.TRANS64 P0, [R3+URZ+0x8], R0 ;  /* 0x00000800030085a7 */ /* 0x000e64000800007f */
[----:B-1----:R-:W-:Y:S05]  /*7730*/  @!P0 BRA `(.L_x_36) ;  /* 0xfffffffc00ec8947 */ /* 0x002fea000383ffff */
[----:B------:R-:W-:Y:S05]  /*7740*/  BRA `(.L_x_163) ;  /* 0xffffffb0009c7947 */ /* 0x000fea000383ffff */
.L_x_121:
[----:B------:R-:W-:Y:S01]  /*7750*/  BSSY B1, `(.L_x_164) ;  /* 0x0000006000017945 */ /* 0x000fe20003800000 */
[----:B------:R-:W-:-:S07]  /*7760*/  IMAD.MOV.U32 R15, RZ, RZ, -0x1 ;  /* 0xffffffffff0f7424 */ /* 0x000fce00078e00ff */
[----:B-----5:R-:W-:Y:S05]  /*7770*/  WARPSYNC.COLLECTIVE R15, `(.L_x_165) ;  /* 0x000000000f0c7348 */ /* 0x020fea0003c00000 */
[----:B------:R-:W-:Y:S02]  /*7780*/  ELECT P6, UR62, PT ;  /* 0x00000000003e782f */ /* 0x000fe400038c0000 */
[----:B------:R-:W-:Y:S01]  /*7790*/  MOV R14, UR62 ;  /* 0x0000003e000e7c02 */ /* 0x000fe20008000f00 */
[----:B-----5:R-:W-:Y:S10]  /*77a0*/  ENDCOLLECTIVE ;  /* 0x000000000000791b */ /* 0x020ff40003800000 */
.L_x_165:
[----:B------:R-:W-:Y:S05]  /*77b0*/  BSYNC B1 ;  /* 0x0000000000017941 */ /* 0x000fea0003800000 */
.L_x_164:
[----:B------:R-:W-:Y:S05]  /*77c0*/  BRA `(.L_x_166) ;  /* 0xffffffe400087947 */ /* 0x000fea000383ffff */
.L_x_124:
[----:B0-----:R0:W1:Y:S02]  /*77d0*/  SYNCS.PHASECHK.TRANS64.TRYWAIT P1, [R12+URZ+0xc8], R5 ;  /* 0x0000c8050c0075a7 */ /* 0x001064000802017f */
[----:B-1----:R-:W-:Y:S05]  /*77e0*/  @!P1 NANOSLEEP.SYNCS 0x989680 ;  /* 0x009896800000995d */ /* 0x002fea0003900000 */
[----:B------:R-:W1:Y:S02]  /*77f0*/  @!P1 SYNCS.PHASECHK.TRANS64 P1, [R12+URZ+0xc8], R5 ;  /* 0x0000c8050c0095a7 */ /* 0x000e64000802007f */
[----:B-1----:R-:W-:Y:S05]  /*7800*/  @!P1 BRA `(.L_x_124) ;  /* 0xfffffffc00f09947 */ /* 0x002fea000383ffff */
[----:B------:R-:W-:Y:S05]  /*7810*/  BRA `(.L_x_167) ;  /* 0xffffffe400407947 */ /* 0x000fea000383ffff */
.L_x_133:
[----:B------:R-:W-:Y:S01]  /*7820*/  BSSY B0, `(.L_x_168) ;  /* 0x0000006000007945 */ /* 0x000fe20003800000 */
[----:B------:R-:W-:-:S07]  /*7830*/  IMAD.MOV.U32 R15, RZ, RZ, -0x1 ;  /* 0xffffffffff0f7424 */ /* 0x000fce00078e00ff */
[----:B-----5:R-:W-:Y:S05]  /*7840*/  WARPSYNC.COLLECTIVE R15, `(.L_x_169) ;  /* 0x000000000f0c7348 */ /* 0x020fea0003c00000 */
[----:B------:R-:W-:Y:S02]  /*7850*/  ELECT P6, UR62, PT ;  /* 0x00000000003e782f */ /* 0x000fe400038c0000 */
[----:B------:R-:W-:Y:S01]  /*7860*/  MOV R14, UR62 ;  /* 0x0000003e000e7c02 */ /* 0x000fe20008000f00 */
[----:B-----5:R-:W-:Y:S10]  /*7870*/  ENDCOLLECTIVE ;  /* 0x000000000000791b */ /* 0x020ff40003800000 */
.L_x_169:
[----:B------:R-:W-:Y:S05]  /*7880*/  BSYNC B0 ;  /* 0x0000000000007941 */ /* 0x000fea0003800000 */
.L_x_168:
[----:B------:R-:W-:Y:S05]  /*7890*/  BRA `(.L_x_170) ;  /* 0xffffffec00a87947 */ /* 0x000fea000383ffff */
.L_x_137:
[----:B0-----:R0:W1:Y:S02]  /*78a0*/  SYNCS.PHASECHK.TRANS64.TRYWAIT P0, [R7+URZ], R2 ;  /* 0x00000002070075a7 */ /* 0x001064000800017f */
[----:B-1----:R-:W-:Y:S05]  /*78b0*/  @!P0 NANOSLEEP.SYNCS 0x989680 ;  /* 0x009896800000895d */ /* 0x002fea0003900000 */
[----:B------:R-:W1:Y:S02]  /*78c0*/  @!P0 SYNCS.PHASECHK.TRANS64 P0, [R7+URZ], R2 ;  /* 0x00000002070085a7 */ /* 0x000e64000800007f */
[----:B-1----:R-:W-:Y:S05]  /*78d0*/  @!P0 BRA `(.L_x_137) ;  /* 0xfffffffc00f08947 */ /* 0x002fea000383ffff */
[----:B------:R-:W-:Y:S05]  /*78e0*/  BRA `(.L_x_171) ;  /* 0xffffffec00e87947 */ /* 0x000fea000383ffff */
.L_x_138:
[----:B0-----:R0:W1:Y:S02]  /*78f0*/  SYNCS.PHASECHK.TRANS64.TRYWAIT P0, [R6+URZ], R3 ;  /* 0x00000003060075a7 */ /* 0x001064000800017f */
[----:B-1----:R-:W-:Y:S05]  /*7900*/  @!P0 NANOSLEEP.SYNCS 0x989680 ;  /* 0x009896800000895d */ /* 0x002fea0003900000 */
[----:B------:R-:W1:Y:S02]  /*7910*/  @!P0 SYNCS.PHASECHK.TRANS64 P0, [R6+URZ], R3 ;  /* 0x00000003060085a7 */ /* 0x000e64000800007f */
[----:B-1----:R-:W-:Y:S05]  /*7920*/  @!P0 BRA `(.L_x_138) ;  /* 0xfffffffc00f08947 */ /* 0x002fea000383ffff */
[----:B------:R-:W-:Y:S05]  /*7930*/  BRA `(.L_x_172) ;  /* 0xffffffec00f87947 */ /* 0x000fea000383ffff */
.L_x_139:
[----:B0-----:R0:W1:Y:S02]  /*7940*/  SYNCS.PHASECHK.TRANS64.TRYWAIT P0, [R7+URZ], R4 ;  /* 0x00000004070075a7 */ /* 0x001064000800017f */
[----:B-1----:R-:W-:Y:S05]  /*7950*/  @!P0 NANOSLEEP.SYNCS 0x989680 ;  /* 0x009896800000895d */ /* 0x002fea0003900000 */
[----:B------:R-:W1:Y:S02]  /*7960*/  @!P0 SYNCS.PHASECHK.TRANS64 P0, [R7+URZ], R4 ;  /* 0x00000004070085a7 */ /* 0x000e64000800007f */
[----:B-1----:R-:W-:Y:S05]  /*7970*/  @!P0 BRA `(.L_x_139) ;  /* 0xfffffffc00f08947 */ /* 0x002fea000383ffff */
[----:B------:R-:W-:Y:S05]  /*7980*/  BRA `(.L_x_173) ;  /* 0xfffffff000087947 */ /* 0x000fea000383ffff */
.L_x_140:
[----:B0-----:R0:W1:Y:S02]  /*7990*/  SYNCS.PHASECHK.TRANS64.TRYWAIT P0, [R6+URZ], R3 ;  /* 0x00000003060075a7 */ /* 0x001064000800017f */
[----:B-1----:R-:W-:Y:S05]  /*79a0*/  @!P0 NANOSLEEP.SYNCS 0x989680 ;  /* 0x009896800000895d */ /* 0x002fea0003900000 */
[----:B------:R-:W1:Y:S02]  /*79b0*/  @!P0 SYNCS.PHASECHK.TRANS64 P0, [R6+URZ], R3 ;  /* 0x00000003060085a7 */ /* 0x000e64000800007f */
[----:B-1----:R-:W-:Y:S05]  /*79c0*/  @!P0 BRA `(.L_x_140) ;  /* 0xfffffffc00f08947 */ /* 0x002fea000383ffff */
[----:B------:R-:W-:Y:S05]  /*79d0*/  BRA `(.L_x_174) ;  /* 0xfffffff000187947 */ /* 0x000fea000383ffff */
.L_x_141:
[----:B0-----:R0:W1:Y:S02]  /*79e0*/  SYNCS.PHASECHK.TRANS64.TRYWAIT P0, [R7+URZ], R4 ;  /* 0x00000004070075a7 */ /* 0x001064000800017f */
[----:B-1----:R-:W-:Y:S05]  /*79f0*/  @!P0 NANOSLEEP.SYNCS 0x989680 ;  /* 0x009896800000895d */ /* 0x002fea0003900000 */
[----:B------:R-:W1:Y:S02]  /*7a00*/  @!P0 SYNCS.PHASECHK.TRANS64 P0, [R7+URZ], R4 ;  /* 0x00000004070085a7 */ /* 0x000e64000800007f */
[----:B-1----:R-:W-:Y:S05]  /*7a10*/  @!P0 BRA `(.L_x_141) ;  /* 0xfffffffc00f08947 */ /* 0x002fea000383ffff */
[----:B------:R-:W-:Y:S05]  /*7a20*/  BRA `(.L_x_175) ;  /* 0xfffffff000287947 */ /* 0x000fea000383ffff */
.L_x_142:
[----:B0-----:R0:W1:Y:S02]  /*7a30*/  SYNCS.PHASECHK.TRANS64.TRYWAIT P0, [R6+URZ], R3 ;  /* 0x00000003060075a7 */ /* 0x001064000800017f */
[----:B-1----:R-:W-:Y:S05]  /*7a40*/  @!P0 NANOSLEEP.SYNCS 0x989680 ;  /* 0x009896800000895d */ /* 0x002fea0003900000 */
[----:B------:R-:W1:Y:S02]  /*7a50*/  @!P0 SYNCS.PHASECHK.TRANS64 P0, [R6+URZ], R3 ;  /* 0x00000003060085a7 */ /* 0x000e64000800007f */
[----:B-1----:R-:W-:Y:S05]  /*7a60*/  @!P0 BRA `(.L_x_142) ;  /* 0xfffffffc00f08947 */ /* 0x002fea000383ffff */
[----:B------:R-:W-:Y:S05]  /*7a70*/  BRA `(.L_x_176) ;  /* 0xfffffff000387947 */ /* 0x000fea000383ffff */
.L_x_143:
[----:B0-----:R0:W1:Y:S02]  /*7a80*/  SYNCS.PHASECHK.TRANS64.TRYWAIT P0, [R7+URZ], R4 ;  /* 0x00000004070075a7 */ /* 0x001064000800017f */
[----:B-1----:R-:W-:Y:S05]  /*7a90*/  @!P0 NANOSLEEP.SYNCS 0x989680 ;  /* 0x009896800000895d */ /* 0x002fea0003900000 */
[----:B------:R-:W1:Y:S02]  /*7aa0*/  @!P0 SYNCS.PHASECHK.TRANS64 P0, [R7+URZ], R4 ;  /* 0x00000004070085a7 */ /* 0x000e64000800007f */
[----:B-1----:R-:W-:Y:S05]  /*7ab0*/  @!P0 BRA `(.L_x_143) ;  /* 0xfffffffc00f08947 */ /* 0x002fea000383ffff */
[----:B------:R-:W-:Y:S05]  /*7ac0*/  BRA `(.L_x_177) ;  /* 0xfffffff000487947 */ /* 0x000fea000383ffff */
.L_x_144:
[----:B0-----:R0:W1:Y:S02]  /*7ad0*/  SYNCS.PHASECHK.TRANS64.TRYWAIT P0, [R6+URZ], R3 ;  /* 0x00000003060075a7 */ /* 0x001064000800017f */
[----:B-1----:R-:W-:Y:S05]  /*7ae0*/  @!P0 NANOSLEEP.SYNCS 0x989680 ;  /* 0x009896800000895d */ /* 0x002fea0003900000 */
[----:B------:R-:W1:Y:S02]  /*7af0*/  @!P0 SYNCS.PHASECHK.TRANS64 P0, [R6+URZ], R3 ;  /* 0x00000003060085a7 */ /* 0x000e64000800007f */
[----:B-1----:R-:W-:Y:S05]  /*7b00*/  @!P0 BRA `(.L_x_144) ;  /* 0xfffffffc00f08947 */ /* 0x002fea000383ffff */
[----:B------:R-:W-:Y:S05]  /*7b10*/  BRA `(.L_x_178) ;  /* 0xfffffff000587947 */ /* 0x000fea000383ffff */
.L_x_145:
[----:B0-----:R0:W1:Y:S02]  /*7b20*/  SYNCS.PHASECHK.TRANS64.TRYWAIT P0, [R7+URZ], R4 ;  /* 0x00000004070075a7 */ /* 0x001064000800017f */
[----:B-1----:R-:W-:Y:S05]  /*7b30*/  @!P0 NANOSLEEP.SYNCS 0x989680 ;  /* 0x009896800000895d */ /* 0x002fea0003900000 */
[----:B------:R-:W1:Y:S02]  /*7b40*/  @!P0 SYNCS.PHASECHK.TRANS64 P0, [R7+URZ], R4 ;  /* 0x00000004070085a7 */ /* 0x000e64000800007f */
[----:B-1----:R-:W-:Y:S05]  /*7b50*/  @!P0 BRA `(.L_x_145) ;  /* 0xfffffffc00f08947 */ /* 0x002fea000383ffff */
[----:B------:R-:W-:Y:S05]  /*7b60*/  BRA `(.L_x_179) ;  /* 0xfffffff000687947 */ /* 0x000fea000383ffff */
.L_x_146:
[----:B0-----:R0:W1:Y:S02]  /*7b70*/  SYNCS.PHASECHK.TRANS64.TRYWAIT P0, [R6+URZ], R3 ;  /* 0x00000003060075a7 */ /* 0x001064000800017f */
[----:B-1----:R-:W-:Y:S05]  /*7b80*/  @!P0 NANOSLEEP.SYNCS 0x989680 ;  /* 0x009896800000895d */ /* 0x002fea0003900000 */
[----:B------:R-:W1:Y:S02]  /*7b90*/  @!P0 SYNCS.PHASECHK.TRANS64 P0, [R6+URZ], R3 ;  /* 0x00000003060085a7 */ /* 0x000e64000800007f */
[----:B-1----:R-:W-:Y:S05]  /*7ba0*/  @!P0 BRA `(.L_x_146) ;  /* 0xfffffffc00f08947 */ /* 0x002fea000383ffff */
[----:B------:R-:W-:Y:S05]  /*7bb0*/  BRA `(.L_x_180) ;  /* 0xfffffff000787947 */ /* 0x000fea000383ffff */
.L_x_147:
[----:B0-----:R0:W1:Y:S02]  /*7bc0*/  SYNCS.PHASECHK.TRANS64.TRYWAIT P0, [R7+URZ], R4 ;  /* 0x00000004070075a7 */ /* 0x001064000800017f */
[----:B-1----:R-:W-:Y:S05]  /*7bd0*/  @!P0 NANOSLEEP.SYNCS 0x989680 ;  /* 0x009896800000895d */ /* 0x002fea0003900000 */
[----:B------:R-:W1:Y:S02]  /*7be0*/  @!P0 SYNCS.PHASECHK.TRANS64 P0, [R7+URZ], R4 ;  /* 0x00000004070085a7 */ /* 0x000e64000800007f */
[----:B-1----:R-:W-:Y:S05]  /*7bf0*/  @!P0 BRA `(.L_x_147) ;  /* 0xfffffffc00f08947 */ /* 0x002fea000383ffff */
[----:B------:R-:W-:Y:S05]  /*7c00*/  BRA `(.L_x_181) ;  /* 0xfffffff000887947 */ /* 0x000fea000383ffff */
.L_x_148:
[----:B0-----:R0:W1:Y:S02]  /*7c10*/  SYNCS.PHASECHK.TRANS64.TRYWAIT P0, [R6+URZ], R3 ;  /* 0x00000003060075a7 */ /* 0x001064000800017f */
[----:B-1----:R-:W-:Y:S05]  /*7c20*/  @!P0 NANOSLEEP.SYNCS 0x989680 ;  /* 0x009896800000895d */ /* 0x002fea0003900000 */
[----:B------:R-:W1:Y:S02]  /*7c30*/  @!P0 SYNCS.PHASECHK.TRANS64 P0, [R6+URZ], R3 ;  /* 0x00000003060085a7 */ /* 0x000e64000800007f */
[----:B-1----:R-:W-:Y:S05]  /*7c40*/  @!P0 BRA `(.L_x_148) ;  /* 0xfffffffc00f08947 */ /* 0x002fea000383ffff */
[----:B------:R-:W-:Y:S05]  /*7c50*/  BRA `(.L_x_182) ;  /* 0xfffffff000987947 */ /* 0x000fea000383ffff */
.L_x_149:
[----:B0-----:R0:W1:Y:S02]  /*7c60*/  SYNCS.PHASECHK.TRANS64.TRYWAIT P0, [R7+URZ], R4 ;  /* 0x00000004070075a7 */ /* 0x001064000800017f */
[----:B-1----:R-:W-:Y:S05]  /*7c70*/  @!P0 NANOSLEEP.SYNCS 0x989680 ;  /* 0x009896800000895d */ /* 0x002fea0003900000 */
[----:B------:R-:W1:Y:S02]  /*7c80*/  @!P0 SYNCS.PHASECHK.TRANS64 P0, [R7+URZ], R4 ;  /* 0x00000004070085a7 */ /* 0x000e64000800007f */
[----:B-1----:R-:W-:Y:S05]  /*7c90*/  @!P0 BRA `(.L_x_149) ;  /* 0xfffffffc00f08947 */ /* 0x002fea000383ffff */
[----:B------:R-:W-:Y:S05]  /*7ca0*/  BRA `(.L_x_183) ;  /* 0xfffffff000a87947 */ /* 0x000fea000383ffff */
.L_x_150:
[----:B0-----:R0:W1:Y:S02]  /*7cb0*/  SYNCS.PHASECHK.TRANS64.TRYWAIT P0, [R6+URZ], R3 ;  /* 0x00000003060075a7 */ /* 0x001064000800017f */
[----:B-1----:R-:W-:Y:S05]  /*7cc0*/  @!P0 NANOSLEEP.SYNCS 0x989680 ;  /* 0x009896800000895d */ /* 0x002fea0003900000 */
[----:B------:R-:W1:Y:S02]  /*7cd0*/  @!P0 SYNCS.PHASECHK.TRANS64 P0, [R6+URZ], R3 ;  /* 0x00000003060085a7 */ /* 0x000e64000800007f */
[----:B-1----:R-:W-:Y:S05]  /*7ce0*/  @!P0 BRA `(.L_x_150) ;  /* 0xfffffffc00f08947 */ /* 0x002fea000383ffff */
[----:B------:R-:W-:Y:S05]  /*7cf0*/  BRA `(.L_x_184) ;  /* 0xfffffff000b87947 */ /* 0x000fea000383ffff */
.L_x_151:
[----:B0-----:R0:W1:Y:S02]  /*7d00*/  SYNCS.PHASECHK.TRANS64.TRYWAIT P0, [R7+URZ], R4 ;  /* 0x00000004070075a7 */ /* 0x001064000800017f */
[----:B-1----:R-:W-:Y:S05]  /*7d10*/  @!P0 NANOSLEEP.SYNCS 0x989680 ;  /* 0x009896800000895d */ /* 0x002fea0003900000 */
[----:B------:R-:W1:Y:S02]  /*7d20*/  @!P0 SYNCS.PHASECHK.TRANS64 P0, [R7+URZ], R4 ;  /* 0x00000004070085a7 */ /* 0x000e64000800007f */
[----:B-1----:R-:W-:Y:S05]  /*7d30*/  @!P0 BRA `(.L_x_151) ;  /* 0xfffffffc00f08947 */ /* 0x002fea000383ffff */
[----:B------:R-:W-:Y:S05]  /*7d40*/  BRA `(.L_x_185) ;  /* 0xfffffff000c87947 */ /* 0x000fea000383ffff */
.L_x_152:
[----:B0-----:R0:W1:Y:S02]  /*7d50*/  SYNCS.PHASECHK.TRANS64.TRYWAIT P0, [R6+URZ], R3 ;  /* 0x00000003060075a7 */ /* 0x001064000800017f */
[----:B-1----:R-:W-:Y:S05]  /*7d60*/  @!P0 NANOSLEEP.SYNCS 0x989680 ;  /* 0x009896800000895d */ /* 0x002fea0003900000 */
[----:B------:R-:W1:Y:S02]  /*7d70*/  @!P0 SYNCS.PHASECHK.TRANS64 P0, [R6+URZ], R3 ;  /* 0x00000003060085a7 */ /* 0x000e64000800007f */
[----:B-1----:R-:W-:Y:S05]  /*7d80*/  @!P0 BRA `(.L_x_152) ;  /* 0xfffffffc00f08947 */ /* 0x002fea000383ffff */
[----:B------:R-:W-:Y:S05]  /*7d90*/  BRA `(.L_x_186) ;  /* 0xfffffff000d87947 */ /* 0x000fea000383ffff */
.L_x_153:
[----:B0-----:R0:W1:Y:S02]  /*7da0*/  SYNCS.PHASECHK.TRANS64.TRYWAIT P0, [R7+URZ], R4 ;  /* 0x00000004070075a7 */ /* 0x001064000800017f */
[----:B-1----:R-:W-:Y:S05]  /*7db0*/  @!P0 NANOSLEEP.SYNCS 0x989680 ;  /* 0x009896800000895d */ /* 0x002fea0003900000 */
[----:B------:R-:W1:Y:S02]  /*7dc0*/  @!P0 SYNCS.PHASECHK.TRANS64 P0, [R7+URZ], R4 ;  /* 0x00000004070085a7 */ /* 0x000e64000800007f */
[----:B-1----:R-:W-:Y:S05]  /*7dd0*/  @!P0 BRA `(.L_x_153) ;  /* 0xfffffffc00f08947 */ /* 0x002fea000383ffff */
[----:B------:R-:W-:Y:S05]  /*7de0*/  BRA `(.L_x_187) ;  /* 0xfffffff000e87947 */ /* 0x000fea000383ffff */
.L_x_154:
[----:B0-----:R0:W1:Y:S02]  /*7df0*/  SYNCS.PHASECHK.TRANS64.TRYWAIT P0, [R6+URZ], R3 ;  /* 0x00000003060075a7 */ /* 0x001064000800017f */
[----:B-1----:R-:W-:Y:S05]  /*7e00*/  @!P0 NANOSLEEP.SYNCS 0x989680 ;  /* 0x009896800000895d */ /* 0x002fea0003900000 */
[----:B------:R-:W1:Y:S02]  /*7e10*/  @!P0 SYNCS.PHASECHK.TRANS64 P0, [R6+URZ], R3 ;  /* 0x00000003060085a7 */ /* 0x000e64000800007f */
[----:B-1----:R-:W-:Y:S05]  /*7e20*/  @!P0 BRA `(.L_x_154) ;  /* 0xfffffffc00f08947 */ /* 0x002fea000383ffff */
[----:B------:R-:W-:Y:S05]  /*7e30*/  BRA `(.L_x_188) ;  /* 0xfffffff000f87947 */ /* 0x000fea000383ffff */
.L_x_155:
[----:B0-----:R0:W1:Y:S02]  /*7e40*/  SYNCS.PHASECHK.TRANS64.TRYWAIT P0, [R7+URZ], R4 ;  /* 0x00000004070075a7 */ /* 0x001064000800017f */
[----:B-1----:R-:W-:Y:S05]  /*7e50*/  @!P0 NANOSLEEP.SYNCS 0x989680 ;  /* 0x009896800000895d */ /* 0x002fea0003900000 */
[----:B------:R-:W1:Y:S02]  /*7e60*/  @!P0 SYNCS.PHASECHK.TRANS64 P0, [R7+URZ], R4 ;  /* 0x00000004070085a7 */ /* 0x000e64000800007f */
[----:B-1----:R-:W-:Y:S05]  /*7e70*/  @!P0 BRA `(.L_x_155) ;  /* 0xfffffffc00f08947 */ /* 0x002fea000383ffff */
[----:B------:R-:W-:Y:S05]  /*7e80*/  BRA `(.L_x_189) ;  /* 0xfffffff400087947 */ /* 0x000fea000383ffff */
.L_x_156:
[----:B0-----:R0:W1:Y:S02]  /*7e90*/  SYNCS.PHASECHK.TRANS64.TRYWAIT P0, [R6+URZ], R3 ;  /* 0x00000003060075a7 */ /* 0x001064000800017f */
[----:B-1----:R-:W-:Y:S05]  /*7ea0*/  @!P0 NANOSLEEP.SYNCS 0x989680 ;  /* 0x009896800000895d */ /* 0x002fea0003900000 */
[----:B------:R-:W1:Y:S02]  /*7eb0*/  @!P0 SYNCS.PHASECHK.TRANS64 P0, [R6+URZ], R3 ;  /* 0x00000003060085a7 */ /* 0x000e64000800007f */
[----:B-1----:R-:W-:Y:S05]  /*7ec0*/  @!P0 BRA `(.L_x_156) ;  /* 0xfffffffc00f08947 */ /* 0x002fea000383ffff */
[----:B------:R-:W-:Y:S05]  /*7ed0*/  BRA `(.L_x_190) ;  /* 0xfffffff400187947 */ /* 0x000fea000383ffff */
.L_x_157:
[----:B0-----:R0:W1:Y:S02]  /*7ee0*/  SYNCS.PHASECHK.TRANS64.TRYWAIT P0, [R7+URZ], R4 ;  /* 0x00000004070075a7 */ /* 0x001064000800017f */
[----:B-1----:R-:W-:Y:S05]  /*7ef0*/  @!P0 NANOSLEEP.SYNCS 0x989680 ;  /* 0x009896800000895d */ /* 0x002fea0003900000 */
[----:B------:R-:W1:Y:S02]  /*7f00*/  @!P0 SYNCS.PHASECHK.TRANS64 P0, [R7+URZ], R4 ;  /* 0x00000004070085a7 */ /* 0x000e64000800007f */
[----:B-1----:R-:W-:Y:S05]  /*7f10*/  @!P0 BRA `(.L_x_157) ;  /* 0xfffffffc00f08947 */ /* 0x002fea000383ffff */
[----:B------:R-:W-:Y:S05]  /*7f20*/  BRA `(.L_x_191) ;  /* 0xfffffff400287947 */ /* 0x000fea000383ffff */
.L_x_158:
[----:B0-----:R0:W1:Y:S02]  /*7f30*/  SYNCS.PHASECHK.TRANS64.TRYWAIT P0, [R6+URZ], R3 ;  /* 0x00000003060075a7 */ /* 0x001064000800017f */
[----:B-1----:R-:W-:Y:S05]  /*7f40*/  @!P0 NANOSLEEP.SYNCS 0x989680 ;  /* 0x009896800000895d */ /* 0x002fea0003900000 */
[----:B------:R-:W1:Y:S02]  /*7f50*/  @!P0 SYNCS.PHASECHK.TRANS64 P0, [R6+URZ], R3 ;  /* 0x00000003060085a7 */ /* 0x000e64000800007f */
[----:B-1----:R-:W-:Y:S05]  /*7f60*/  @!P0 BRA `(.L_x_158) ;  /* 0xfffffffc00f08947 */ /* 0x002fea000383ffff */
[----:B------:R-:W-:Y:S05]  /*7f70*/  BRA `(.L_x_192) ;  /* 0xfffffff400387947 */ /* 0x000fea000383ffff */
.L_x_159:
[----:B0-----:R0:W1:Y:S02]  /*7f80*/  SYNCS.PHASECHK.TRANS64.TRYWAIT P0, [R7+URZ], R4 ;  /* 0x00000004070075a7 */ /* 0x001064000800017f */
[----:B-1----:R-:W-:Y:S05]  /*7f90*/  @!P0 NANOSLEEP.SYNCS 0x989680 ;  /* 0x009896800000895d */ /* 0x002fea0003900000 */
[----:B------:R-:W1:Y:S02]  /*7fa0*/  @!P0 SYNCS.PHASECHK.TRANS64 P0, [R7+URZ], R4 ;  /* 0x00000004070085a7 */ /* 0x000e64000800007f */
[----:B-1----:R-:W-:Y:S05]  /*7fb0*/  @!P0 BRA `(.L_x_159) ;  /* 0xfffffffc00f08947 */ /* 0x002fea000383ffff */
[----:B------:R-:W-:Y:S05]  /*7fc0*/  BRA `(.L_x_193) ;  /* 0xfffffff400487947 */ /* 0x000fea000383ffff */
.L_x_160:
[----:B-1----:R1:W2:Y:S02]  /*7fd0*/  SYNCS.PHASECHK.TRANS64.TRYWAIT P0, [R6+URZ], R3 ;  /* 0x00000003060075a7 */ /* 0x0022a4000800017f */
[----:B--2---:R-:W-:Y:S05]  /*7fe0*/  @!P0 NANOSLEEP.SYNCS 0x989680 ;  /* 0x009896800000895d */ /* 0x004fea0003900000 */
[----:B------:R-:W2:Y:S02]  /*7ff0*/  @!P0 SYNCS.PHASECHK.TRANS64 P0, [R6+URZ], R3 ;  /* 0x00000003060085a7 */ /* 0x000ea4000800007f */
[----:B--2---:R-:W-:Y:S05]  /*8000*/  @!P0 BRA `(.L_x_160) ;  /* 0xfffffffc00f08947 */ /* 0x004fea000383ffff */
[----:B------:R-:W-:Y:S05]  /*8010*/  BRA `(.L_x_194) ;  /* 0xfffffff400507947 */ /* 0x000fea000383ffff */
.L_x_195:
[----:B------:R-:W-:-:S00]  /*8020*/  BRA `(.L_x_195) ;  /* 0xfffffffc00fc7947 */ /* 0x000fc0000383ffff */
[----:B------:R-:W-:-:S00]  /*8030*/  NOP ;  /* 0x0000000000007918 */ /* 0x000fc00000000000 */
        /* <DEDUP_REMOVED lines=12> */
.L_x_196:


//--------------------- .nv.global.init           --------------------------
	.section	.nv.global.init,"aw",@progbits
.nv.global.init:
	.type		$str$22,@object
	.size		$str$22,($str$23 - $str$22)
$str$22:
        /*0000*/ 	.byte	0x6b, 0x5f, 0x74, 0x69, 0x6c, 0x65, 0x5f, 0x63, 0x6f, 0x75, 0x6e, 0x74, 0x20, 0x3e, 0x3d, 0x20
        /*0010*/ 	.byte	0x31, 0x00
	.type		$str$23,@object
	.size		$str$23,(__unnamed_1 - $str$23)
$str$23:
        /*0012*/ 	.byte	0x2f, 0x74, 0x6d, 0x70, 0x2f, 0x63, 0x75, 0x74, 0x6c, 0x61, 0x73, 0x73, 0x5f, 0x73, 0x77, 0x65
        /*0022*/ 	.byte	0x65, 0x70, 0x5f, 0x73, 0x72, 0x63, 0x2f, 0x69, 0x6e, 0x63, 0x6c, 0x75, 0x64, 0x65, 0x2f, 0x63
        /*0032*/ 	.byte	0x75, 0x74, 0x6c, 0x61, 0x73, 0x73, 0x2f, 0x67, 0x65, 0x6d, 0x6d, 0x2f, 0x63, 0x6f, 0x6c, 0x6c
        /*0042*/ 	.byte	0x65, 0x63, 0x74, 0x69, 0x76, 0x65, 0x2f, 0x73, 0x6d, 0x39, 0x30, 0x5f, 0x6d, 0x6d, 0x61, 0x5f
        /*0052*/ 	.byte	0x74, 0x6d, 0x61, 0x5f, 0x67, 0x6d, 0x6d, 0x61, 0x5f, 0x73, 0x73, 0x5f, 0x77, 0x61, 0x72, 0x70
        /*0062*/ 	.byte	0x73, 0x70, 0x65, 0x63, 0x69, 0x61, 0x6c, 0x69, 0x7a, 0x65, 0x64, 0x2e, 0x68, 0x70, 0x70, 0x00
	.type		__unnamed_1,@object
	.size		__unnamed_1,(.L_0 - __unnamed_1)
__unnamed_1:
        /*0072*/ 	.byte	0x76, 0x6f, 0x69, 0x64, 0x20, 0x63, 0x75, 0x74, 0x6c, 0x61, 0x73, 0x73, 0x3a, 0x3a, 0x67, 0x65
        /* <DEDUP_REMOVED lines=180> */
        /*0bc2*/ 	.byte	0x64, 0x65, 0x6e, 0x74, 0x69, 0x74, 0x79, 0x5d, 0x00
.L_0:


//--------------------- .nv.shared._ZN7cutlass13device_kernelINS_4gemm6kernel13GemmUniversalIN4cute5tupleIJiiiiEEENS1_10collective13CollectiveMmaINS1_34MainloopSm90TmaGmmaWarpSpecializedILi25ENS5_IJNS4_1CILi2EEENSA_ILi1EEESC_EEENS1_32KernelTmaWarpSpecializedPingpongEEENS5_IJNSA_ILi64EEENSA_ILi80EEENSA_ILi32EEEEEENS_10bfloat16_tENS5_IJlSC_lEEESK_SL_NS4_8TiledMMAINS4_8MMA_AtomIJNS4_4SM904GMMA27MMA_64x16x16_F32BF16BF16_SSILNSP_5MajorE0ELSR_0ELNSP_7ScaleInE1ELSS_1EEEEEENS4_6LayoutINS5_IJSC_SC_SC_EEENS5_IJNSA_ILi0EEESX_SX_EEEEENS5_IJNS4_10UnderscoreES10_S10_EEEEENS4_13SM90_TMA_LOADENS4_14ComposedLayoutINS4_7SwizzleILi2ELi4ELi3EEENS4_18smem_ptr_flag_bitsILi16EEENSV_INS5_IJNSA_ILi8EEESI_EEENS5_IJSI_SC_EEEEEEEvNS4_8identityENS4_23SM90_TMA_LOAD_MULTICASTES1D_vS1E_EENS_8epilogue10collective6detail29Sm90TmaWarpSpecializedAdapterINS1I_15DefaultEpilogueISK_SL_SL_NS1H_6thread17LinearCombinationISK_Li1EffLNS1M_9ScaleType4KindE0ELNS_15FloatRoundStyleE2ESK_EENS1_15EpilogueDefaultEEEEEvvEEEEvNT_6ParamsE --------------------------
	.section	.nv.shared._ZN7cutlass13device_kernelINS_4gemm6kernel13GemmUniversalIN4cute5tupleIJiiiiEEENS1_10collective13CollectiveMmaINS1_34MainloopSm90TmaGmmaWarpSpecializedILi25ENS5_IJNS4_1CILi2EEENSA_ILi1EEESC_EEENS1_32KernelTmaWarpSpecializedPingpongEEENS5_IJNSA_ILi64EEENSA_ILi80EEENSA_ILi32EEEEEENS_10bfloat16_tENS5_IJlSC_lEEESK_SL_NS4_8TiledMMAINS4_8MMA_AtomIJNS4_4SM904GMMA27MMA_64x16x16_F32BF16BF16_SSILNSP_5MajorE0ELSR_0ELNSP_7ScaleInE1ELSS_1EEEEEENS4_6LayoutINS5_IJSC_SC_SC_EEENS5_IJNSA_ILi0EEESX_SX_EEEEENS5_IJNS4_10UnderscoreES10_S10_EEEEENS4_13SM90_TMA_LOADENS4_14ComposedLayoutINS4_7SwizzleILi2ELi4ELi3EEENS4_18smem_ptr_flag_bitsILi16EEENSV_INS5_IJNSA_ILi8EEESI_EEENS5_IJSI_SC_EEEEEEEvNS4_8identityENS4_23SM90_TMA_LOAD_MULTICASTES1D_vS1E_EENS_8epilogue10collective6detail29Sm90TmaWarpSpecializedAdapterINS1I_15DefaultEpilogueISK_SL_SL_NS1H_6thread17LinearCombinationISK_Li1EffLNS1M_9ScaleType4KindE0ELNS_15FloatRoundStyleE2ESK_EENS1_15EpilogueDefaultEEEEEvvEEEEvNT_6ParamsE,"aw",@nobits
	.sectionflags	@""
	.align	16
	.zero		1024


//--------------------- .nv.shared.reserved.0     --------------------------
	.section	.nv.shared.reserved.0,"aw",@nobits
	.weak		__nv_reservedSMEM_offset_0_alias
	.size		__nv_reservedSMEM_offset_0_alias, 0, 0
	.other		__nv_reservedSMEM_offset_0_alias,@"STO_CUDA_RESERVED_SHARED STV_DEFAULT"
__nv_reservedSMEM_offset_0_alias:
	.zero		0


//--------------------- .nv.global                --------------------------
	.section	.nv.global,"aw",@nobits
.nv.global:
	.type		_ZN40_INTERNAL_90381df5_4_k_cu_3cc8424e_143144cute1_E,@object
	.size		_ZN40_INTERNAL_90381df5_4_k_cu_3cc8424e_143144cute1_E,(_ZN40_INTERNAL_90381df5_4_k_cu_3cc8424e_143144cuda3std3__45__cpo6cbeginE - _ZN40_INTERNAL_90381df5_4_k_cu_3cc8424e_143144cute1_E)
_ZN40_INTERNAL_90381df5_4_k_cu_3cc8424e_143144cute1_E:
	.zero		1
	.type		_ZN40_INTERNAL_90381df5_4_k_cu_3cc8424e_143144cuda3std3__45__cpo6cbeginE,@object
	.size		_ZN40_INTERNAL_90381df5_4_k_cu_3cc8424e_143144cuda3std3__45__cpo6cbeginE,(_ZN40_INTERNAL_90381df5_4_k_cu_3cc8424e_143144cuda3std3__48in_placeE - _ZN40_INTERNAL_90381df5_4_k_cu_3cc8424e_143144cuda3std3__45__cpo6cbeginE)
_ZN40_INTERNAL_90381df5_4_k_cu_3cc8424e_143144cuda3std3__45__cpo6cbeginE:
	.zero		1
	.type		_ZN40_INTERNAL_90381df5_4_k_cu_3cc8424e_143144cuda3std3__48in_placeE,@object
	.size		_ZN40_INTERNAL_90381df5_4_k_cu_3cc8424e_143144cuda3std3__48in_placeE,(_ZN40_INTERNAL_90381df5_4_k_cu_3cc8424e_143144cuda3std6ranges3__45__cpo9iter_moveE - _ZN40_INTERNAL_90381df5_4_k_cu_3cc8424e_143144cuda3std3__48in_placeE)
_ZN40_INTERNAL_90381df5_4_k_cu_3cc8424e_143144cuda3std3__48in_placeE:
	.zero		1
	.type		_ZN40_INTERNAL_90381df5_4_k_cu_3cc8424e_143144cuda3std6ranges3__45__cpo9iter_moveE,@object
	.size		_ZN40_INTERNAL_90381df5_4_k_cu_3cc8424e_143144cuda3std6ranges3__45__cpo9iter_moveE,(_ZN40_INTERNAL_90381df5_4_k_cu_3cc8424e_143144cuda3std3__45__cpo5beginE - _ZN40_INTERNAL_90381df5_4_k_cu_3cc8424e_143144cuda3std6ranges3__45__cpo9iter_moveE)
_ZN40_INTERNAL_90381df5_4_k_cu_3cc8424e_143144cuda3std6ranges3__45__cpo9iter_moveE:
	.zero		1
	.type		_ZN40_INTERNAL_90381df5_4_k_cu_3cc8424e_143144cuda3std3__45__cpo5beginE,@object
	.size		_ZN40_INTERNAL_90381df5_4_k_cu_3cc8424e_143144cuda3std3__45__cpo5beginE,(_ZN40_INTERNAL_90381df5_4_k_cu_3cc8424e_143144cuda3std3__442_GLOBAL__N__90381df5_4_k_cu_3cc8424e_143146ignoreE - _ZN40_INTERNAL_90381df5_4_k_cu_3cc8424e_143144cuda3std3__45__cpo5beginE)
_ZN40_INTERNAL_90381df5_4_k_cu_3cc8424e_143144cuda3std3__45__cpo5beginE:
	.zero		1
	.type		_ZN40_INTERNAL_90381df5_4_k_cu_3cc8424e_143144cuda3std3__442_GLOBAL__N__90381df5_4_k_cu_3cc8424e_143146ignoreE,@object
	.size		_ZN40_INTERNAL_90381df5_4_k_cu_3cc8424e_143144cuda3std3__442_GLOBAL__N__90381df5_4_k_cu_3cc8424e_143146ignoreE,(_ZN40_INTERNAL_90381df5_4_k_cu_3cc8424e_143144cute7productE - _ZN40_INTERNAL_90381df5_4_k_cu_3cc8424e_143144cuda3std3__442_GLOBAL__N__90381df5_4_k_cu_3cc8424e_143146ignoreE)
_ZN40_INTERNAL_90381df5_4_k_cu_3cc8424e_143144cuda3std3__442_GLOBAL__N__90381df5_4_k_cu_3cc8424e_143146ignoreE:
	.zero		1
	.type		_ZN40_INTERNAL_90381df5_4_k_cu_3cc8424e_143144cute7productE,@object
	.size		_ZN40_INTERNAL_90381df5_4_k_cu_3cc8424e_143144cute7productE,(_ZN40_INTERNAL_90381df5_4_k_cu_3cc8424e_143144cuda3std3__45__cpo3endE - _ZN40_INTERNAL_90381df5_4_k_cu_3cc8424e_143144cute7productE)
_ZN40_INTERNAL_90381df5_4_k_cu_3cc8424e_143144cute7productE:
	.zero		1
	.type		_ZN40_INTERNAL_90381df5_4_k_cu_3cc8424e_143144cuda3std3__45__cpo3endE,@object
	.size		_ZN40_INTERNAL_90381df5_4_k_cu_3cc8424e_143144cuda3std3__45__cpo3endE,(_ZN40_INTERNAL_90381df5_4_k_cu_3cc8424e_143144cuda3std3__419piecewise_constructE - _ZN40_INTERNAL_90381df5_4_k_cu_3cc8424e_143144cuda3std3__45__cpo3endE)
_ZN40_INTERNAL_90381df5_4_k_cu_3cc8424e_143144cuda3std3__45__cpo3endE:
	.zero		1
	.type		_ZN40_INTERNAL_90381df5_4_k_cu_3cc8424e_143144cuda3std3__419piecewise_constructE,@object
	.size		_ZN40_INTERNAL_90381df5_4_k_cu_3cc8424e_143144cuda3std3__419piecewise_constructE,(_ZN40_INTERNAL_90381df5_4_k_cu_3cc8424e_143144cuda3std3__45__cpo4cendE - _ZN40_INTERNAL_90381df5_4_k_cu_3cc8424e_143144cuda3std3__419piecewise_constructE)
_ZN40_INTERNAL_90381df5_4_k_cu_3cc8424e_143144cuda3std3__419piecewise_constructE:
	.zero		1
	.type		_ZN40_INTERNAL_90381df5_4_k_cu_3cc8424e_143144cuda3std3__45__cpo4cendE,@object
	.size		_ZN40_INTERNAL_90381df5_4_k_cu_3cc8424e_143144cuda3std3__45__cpo4cendE,(_ZN40_INTERNAL_90381df5_4_k_cu_3cc8424e_143144cuda3std6ranges3__45__cpo4swapE - _ZN40_INTERNAL_90381df5_4_k_cu_3cc8424e_143144cuda3std3__45__cpo4cendE)
_ZN40_INTERNAL_90381df5_4_k_cu_3cc8424e_143144cuda3std3__45__cpo4cendE:
	.zero		1
	.type		_ZN40_INTERNAL_90381df5_4_k_cu_3cc8424e_143144cuda3std6ranges3__45__cpo4swapE,@object
	.size		_ZN40_INTERNAL_90381df5_4_k_cu_3cc8424e_143144cuda3std6ranges3__45__cpo4swapE,(.L_8 - _ZN40_INTERNAL_90381df5_4_k_cu_3cc8424e_143144cuda3std6ranges3__45__cpo4swapE)
_ZN40_INTERNAL_90381df5_4_k_cu_3cc8424e_143144cuda3std6ranges3__45__cpo4swapE:
	.zero		1
.L_8:


//--------------------- .nv.constant0._ZN7cutlass13device_kernelINS_4gemm6kernel13GemmUniversalIN4cute5tupleIJiiiiEEENS1_10collective13CollectiveMmaINS1_34MainloopSm90TmaGmmaWarpSpecializedILi25ENS5_IJNS4_1CILi2EEENSA_ILi1EEESC_EEENS1_32KernelTmaWarpSpecializedPingpongEEENS5_IJNSA_ILi64EEENSA_ILi80EEENSA_ILi32EEEEEENS_10bfloat16_tENS5_IJlSC_lEEESK_SL_NS4_8TiledMMAINS4_8MMA_AtomIJNS4_4SM904GMMA27MMA_64x16x16_F32BF16BF16_SSILNSP_5MajorE0ELSR_0ELNSP_7ScaleInE1ELSS_1EEEEEENS4_6LayoutINS5_IJSC_SC_SC_EEENS5_IJNSA_ILi0EEESX_SX_EEEEENS5_IJNS4_10UnderscoreES10_S10_EEEEENS4_13SM90_TMA_LOADENS4_14ComposedLayoutINS4_7SwizzleILi2ELi4ELi3EEENS4_18smem_ptr_flag_bitsILi16EEENSV_INS5_IJNSA_ILi8EEESI_EEENS5_IJSI_SC_EEEEEEEvNS4_8identityENS4_23SM90_TMA_LOAD_MULTICASTES1D_vS1E_EENS_8epilogue10collective6detail29Sm90TmaWarpSpecializedAdapterINS1I_15DefaultEpilogueISK_SL_SL_NS1H_6thread17LinearCombinationISK_Li1EffLNS1M_9ScaleType4KindE0ELNS_15FloatRoundStyleE2ESK_EENS1_15EpilogueDefaultEEEEEvvEEEEvNT_6ParamsE --------------------------
	.section	.nv.constant0._ZN7cutlass13device_kernelINS_4gemm6kernel13GemmUniversalIN4cute5tupleIJiiiiEEENS1_10collective13CollectiveMmaINS1_34MainloopSm90TmaGmmaWarpSpecializedILi25ENS5_IJNS4_1CILi2EEENSA_ILi1EEESC_EEENS1_32KernelTmaWarpSpecializedPingpongEEENS5_IJNSA_ILi64EEENSA_ILi80EEENSA_ILi32EEEEEENS_10bfloat16_tENS5_IJlSC_lEEESK_SL_NS4_8TiledMMAINS4_8MMA_AtomIJNS4_4SM904GMMA27MMA_64x16x16_F32BF16BF16_SSILNSP_5MajorE0ELSR_0ELNSP_7ScaleInE1ELSS_1EEEEEENS4_6LayoutINS5_IJSC_SC_SC_EEENS5_IJNSA_ILi0EEESX_SX_EEEEENS5_IJNS4_10UnderscoreES10_S10_EEEEENS4_13SM90_TMA_LOADENS4_14ComposedLayoutINS4_7SwizzleILi2ELi4ELi3EEENS4_18smem_ptr_flag_bitsILi16EEENSV_INS5_IJNSA_ILi8EEESI_EEENS5_IJSI_SC_EEEEEEEvNS4_8identityENS4_23SM90_TMA_LOAD_MULTICASTES1D_vS1E_EENS_8epilogue10collective6detail29Sm90TmaWarpSpecializedAdapterINS1I_15DefaultEpilogueISK_SL_SL_NS1H_6thread17LinearCombinationISK_Li1EffLNS1M_9ScaleType4KindE0ELNS_15FloatRoundStyleE2ESK_EENS1_15EpilogueDefaultEEEEEvvEEEEvNT_6ParamsE,"a",@progbits
	.sectionflags	@""
	.align	4
.nv.constant0._ZN7cutlass13device_kernelINS_4gemm6kernel13GemmUniversalIN4cute5tupleIJiiiiEEENS1_10collective13CollectiveMmaINS1_34MainloopSm90TmaGmmaWarpSpecializedILi25ENS5_IJNS4_1CILi2EEENSA_ILi1EEESC_EEENS1_32KernelTmaWarpSpecializedPingpongEEENS5_IJNSA_ILi64EEENSA_ILi80EEENSA_ILi32EEEEEENS_10bfloat16_tENS5_IJlSC_lEEESK_SL_NS4_8TiledMMAINS4_8MMA_AtomIJNS4_4SM904GMMA27MMA_64x16x16_F32BF16BF16_SSILNSP_5MajorE0ELSR_0ELNSP_7ScaleInE1ELSS_1EEEEEENS4_6LayoutINS5_IJSC_SC_SC_EEENS5_IJNSA_ILi0EEESX_SX_EEEEENS5_IJNS4_10UnderscoreES10_S10_EEEEENS4_13SM90_TMA_LOADENS4_14ComposedLayoutINS4_7SwizzleILi2ELi4ELi3EEENS4_18smem_ptr_flag_bitsILi16EEENSV_INS5_IJNSA_ILi8EEESI_EEENS5_IJSI_SC_EEEEEEEvNS4_8identityENS4_23SM90_TMA_LOAD_MULTICASTES1D_vS1E_EENS_8epilogue10collective6detail29Sm90TmaWarpSpecializedAdapterINS1I_15DefaultEpilogueISK_SL_SL_NS1H_6thread17LinearCombinationISK_Li1EffLNS1M_9ScaleType4KindE0ELNS_15FloatRoundStyleE2ESK_EENS1_15EpilogueDefaultEEEEEvvEEEEvNT_6ParamsE:
	.zero		1664


//--------------------- SYMBOLS --------------------------

	.type		.nv.reservedSmem.offset0,@object
	.size		.nv.reservedSmem.offset0,0x4
	.type		__assertfail,@function
